//
// Generated by NVIDIA NVVM Compiler
//
// Compiler Build ID: CL-36424714
// Cuda compilation tools, release 13.0, V13.0.88
// Based on NVVM 20.0.0
//

.version 9.0
.target sm_100
.address_size 64

	// .globl	_Z19init_curand_state_kP17curandStateXORWOW
.global .align 4 .b8 precalc_xorwow_matrix[102400];
.global .align 4 .b8 precalc_xorwow_offset_matrix[102400];
.global .align 4 .b8 mrg32k3aM1[2304];
.global .align 4 .b8 mrg32k3aM2[2304];
.global .align 4 .b8 mrg32k3aM1SubSeq[2016];
.global .align 4 .b8 mrg32k3aM2SubSeq[2016];
.global .align 4 .b8 mrg32k3aM1Seq[2304];
.global .align 4 .b8 mrg32k3aM2Seq[2304];
.const .align 8 .b8 __cr_lgamma_table[72];
.extern .shared .align 16 .b8 A[];

.visible .entry _Z19init_curand_state_kP17curandStateXORWOW(
	.param .u64 .ptr .align 1 _Z19init_curand_state_kP17curandStateXORWOW_param_0
)
{
	.reg .pred 	%p<24>;
	.reg .b32 	%r<406>;
	.reg .b64 	%rd<18>;

	ld.param.u64 	%rd8, [_Z19init_curand_state_kP17curandStateXORWOW_param_0];
	cvta.to.global.u64 	%rd9, %rd8;
	mov.u32 	%r182, %ntid.x;
	mov.u32 	%r183, %ctaid.x;
	mov.u32 	%r184, %tid.x;
	mad.lo.s32 	%r185, %r182, %r183, %r184;
	cvt.s64.s32 	%rd17, %r185;
	mul.wide.s32 	%rd10, %r185, 48;
	add.s64 	%rd2, %rd9, %rd10;
	mov.b32 	%r186, 1478573778;
	mov.b32 	%r187, 716983765;
	st.global.v2.u32 	[%rd2], {%r187, %r186};
	mov.b32 	%r188, -123459836;
	mov.b32 	%r189, 1163863128;
	st.global.v2.u32 	[%rd2+8], {%r189, %r188};
	mov.b32 	%r190, 1360900310;
	mov.b32 	%r191, -589760388;
	st.global.v2.u32 	[%rd2+16], {%r191, %r190};
	setp.eq.s32 	%p1, %r185, 0;
	@%p1 bra 	$L__BB0_42;
	mov.b32 	%r312, 0;
	mov.u64 	%rd12, precalc_xorwow_matrix;
$L__BB0_2:
	and.b64  	%rd4, %rd17, 3;
	setp.eq.s64 	%p2, %rd4, 0;
	@%p2 bra 	$L__BB0_41;
	mul.wide.u32 	%rd11, %r312, 3200;
	add.s64 	%rd5, %rd12, %rd11;
	cvt.u32.u64 	%r2, %rd4;
	mov.b32 	%r313, 0;
$L__BB0_4:
	mov.b32 	%r326, 0;
	mov.u32 	%r327, %r326;
	mov.u32 	%r328, %r326;
	mov.u32 	%r329, %r326;
	mov.u32 	%r330, %r326;
	mov.u32 	%r319, %r326;
$L__BB0_5:
	mul.wide.u32 	%rd13, %r319, 4;
	add.s64 	%rd14, %rd2, %rd13;
	ld.global.u32 	%r10, [%rd14+4];
	shl.b32 	%r11, %r319, 5;
	mov.b32 	%r325, 0;
$L__BB0_6:
	.pragma "nounroll";
	shr.u32 	%r196, %r10, %r325;
	and.b32  	%r197, %r196, 1;
	setp.eq.b32 	%p3, %r197, 1;
	not.pred 	%p4, %p3;
	add.s32 	%r198, %r11, %r325;
	mul.lo.s32 	%r199, %r198, 5;
	mul.wide.u32 	%rd15, %r199, 4;
	add.s64 	%rd6, %rd5, %rd15;
	@%p4 bra 	$L__BB0_8;
	ld.global.u32 	%r200, [%rd6];
	xor.b32  	%r330, %r330, %r200;
	ld.global.u32 	%r201, [%rd6+4];
	xor.b32  	%r329, %r329, %r201;
	ld.global.u32 	%r202, [%rd6+8];
	xor.b32  	%r328, %r328, %r202;
	ld.global.u32 	%r203, [%rd6+12];
	xor.b32  	%r327, %r327, %r203;
	ld.global.u32 	%r204, [%rd6+16];
	xor.b32  	%r326, %r326, %r204;
$L__BB0_8:
	and.b32  	%r206, %r196, 2;
	setp.eq.s32 	%p5, %r206, 0;
	@%p5 bra 	$L__BB0_10;
	ld.global.u32 	%r207, [%rd6+20];
	xor.b32  	%r330, %r330, %r207;
	ld.global.u32 	%r208, [%rd6+24];
	xor.b32  	%r329, %r329, %r208;
	ld.global.u32 	%r209, [%rd6+28];
	xor.b32  	%r328, %r328, %r209;
	ld.global.u32 	%r210, [%rd6+32];
	xor.b32  	%r327, %r327, %r210;
	ld.global.u32 	%r211, [%rd6+36];
	xor.b32  	%r326, %r326, %r211;
$L__BB0_10:
	and.b32  	%r213, %r196, 4;
	setp.eq.s32 	%p6, %r213, 0;
	@%p6 bra 	$L__BB0_12;
	ld.global.u32 	%r214, [%rd6+40];
	xor.b32  	%r330, %r330, %r214;
	ld.global.u32 	%r215, [%rd6+44];
	xor.b32  	%r329, %r329, %r215;
	ld.global.u32 	%r216, [%rd6+48];
	xor.b32  	%r328, %r328, %r216;
	ld.global.u32 	%r217, [%rd6+52];
	xor.b32  	%r327, %r327, %r217;
	ld.global.u32 	%r218, [%rd6+56];
	xor.b32  	%r326, %r326, %r218;
$L__BB0_12:
	and.b32  	%r220, %r196, 8;
	setp.eq.s32 	%p7, %r220, 0;
	@%p7 bra 	$L__BB0_14;
	ld.global.u32 	%r221, [%rd6+60];
	xor.b32  	%r330, %r330, %r221;
	ld.global.u32 	%r222, [%rd6+64];
	xor.b32  	%r329, %r329, %r222;
	ld.global.u32 	%r223, [%rd6+68];
	xor.b32  	%r328, %r328, %r223;
	ld.global.u32 	%r224, [%rd6+72];
	xor.b32  	%r327, %r327, %r224;
	ld.global.u32 	%r225, [%rd6+76];
	xor.b32  	%r326, %r326, %r225;
$L__BB0_14:
	and.b32  	%r227, %r196, 16;
	setp.eq.s32 	%p8, %r227, 0;
	@%p8 bra 	$L__BB0_16;
	ld.global.u32 	%r228, [%rd6+80];
	xor.b32  	%r330, %r330, %r228;
	ld.global.u32 	%r229, [%rd6+84];
	xor.b32  	%r329, %r329, %r229;
	ld.global.u32 	%r230, [%rd6+88];
	xor.b32  	%r328, %r328, %r230;
	ld.global.u32 	%r231, [%rd6+92];
	xor.b32  	%r327, %r327, %r231;
	ld.global.u32 	%r232, [%rd6+96];
	xor.b32  	%r326, %r326, %r232;
$L__BB0_16:
	and.b32  	%r234, %r196, 32;
	setp.eq.s32 	%p9, %r234, 0;
	@%p9 bra 	$L__BB0_18;
	ld.global.u32 	%r235, [%rd6+100];
	xor.b32  	%r330, %r330, %r235;
	ld.global.u32 	%r236, [%rd6+104];
	xor.b32  	%r329, %r329, %r236;
	ld.global.u32 	%r237, [%rd6+108];
	xor.b32  	%r328, %r328, %r237;
	ld.global.u32 	%r238, [%rd6+112];
	xor.b32  	%r327, %r327, %r238;
	ld.global.u32 	%r239, [%rd6+116];
	xor.b32  	%r326, %r326, %r239;
$L__BB0_18:
	and.b32  	%r241, %r196, 64;
	setp.eq.s32 	%p10, %r241, 0;
	@%p10 bra 	$L__BB0_20;
	ld.global.u32 	%r242, [%rd6+120];
	xor.b32  	%r330, %r330, %r242;
	ld.global.u32 	%r243, [%rd6+124];
	xor.b32  	%r329, %r329, %r243;
	ld.global.u32 	%r244, [%rd6+128];
	xor.b32  	%r328, %r328, %r244;
	ld.global.u32 	%r245, [%rd6+132];
	xor.b32  	%r327, %r327, %r245;
	ld.global.u32 	%r246, [%rd6+136];
	xor.b32  	%r326, %r326, %r246;
$L__BB0_20:
	and.b32  	%r248, %r196, 128;
	setp.eq.s32 	%p11, %r248, 0;
	@%p11 bra 	$L__BB0_22;
	ld.global.u32 	%r249, [%rd6+140];
	xor.b32  	%r330, %r330, %r249;
	ld.global.u32 	%r250, [%rd6+144];
	xor.b32  	%r329, %r329, %r250;
	ld.global.u32 	%r251, [%rd6+148];
	xor.b32  	%r328, %r328, %r251;
	ld.global.u32 	%r252, [%rd6+152];
	xor.b32  	%r327, %r327, %r252;
	ld.global.u32 	%r253, [%rd6+156];
	xor.b32  	%r326, %r326, %r253;
$L__BB0_22:
	and.b32  	%r255, %r196, 256;
	setp.eq.s32 	%p12, %r255, 0;
	@%p12 bra 	$L__BB0_24;
	ld.global.u32 	%r256, [%rd6+160];
	xor.b32  	%r330, %r330, %r256;
	ld.global.u32 	%r257, [%rd6+164];
	xor.b32  	%r329, %r329, %r257;
	ld.global.u32 	%r258, [%rd6+168];
	xor.b32  	%r328, %r328, %r258;
	ld.global.u32 	%r259, [%rd6+172];
	xor.b32  	%r327, %r327, %r259;
	ld.global.u32 	%r260, [%rd6+176];
	xor.b32  	%r326, %r326, %r260;
$L__BB0_24:
	and.b32  	%r262, %r196, 512;
	setp.eq.s32 	%p13, %r262, 0;
	@%p13 bra 	$L__BB0_26;
	ld.global.u32 	%r263, [%rd6+180];
	xor.b32  	%r330, %r330, %r263;
	ld.global.u32 	%r264, [%rd6+184];
	xor.b32  	%r329, %r329, %r264;
	ld.global.u32 	%r265, [%rd6+188];
	xor.b32  	%r328, %r328, %r265;
	ld.global.u32 	%r266, [%rd6+192];
	xor.b32  	%r327, %r327, %r266;
	ld.global.u32 	%r267, [%rd6+196];
	xor.b32  	%r326, %r326, %r267;
$L__BB0_26:
	and.b32  	%r269, %r196, 1024;
	setp.eq.s32 	%p14, %r269, 0;
	@%p14 bra 	$L__BB0_28;
	ld.global.u32 	%r270, [%rd6+200];
	xor.b32  	%r330, %r330, %r270;
	ld.global.u32 	%r271, [%rd6+204];
	xor.b32  	%r329, %r329, %r271;
	ld.global.u32 	%r272, [%rd6+208];
	xor.b32  	%r328, %r328, %r272;
	ld.global.u32 	%r273, [%rd6+212];
	xor.b32  	%r327, %r327, %r273;
	ld.global.u32 	%r274, [%rd6+216];
	xor.b32  	%r326, %r326, %r274;
$L__BB0_28:
	and.b32  	%r276, %r196, 2048;
	setp.eq.s32 	%p15, %r276, 0;
	@%p15 bra 	$L__BB0_30;
	ld.global.u32 	%r277, [%rd6+220];
	xor.b32  	%r330, %r330, %r277;
	ld.global.u32 	%r278, [%rd6+224];
	xor.b32  	%r329, %r329, %r278;
	ld.global.u32 	%r279, [%rd6+228];
	xor.b32  	%r328, %r328, %r279;
	ld.global.u32 	%r280, [%rd6+232];
	xor.b32  	%r327, %r327, %r280;
	ld.global.u32 	%r281, [%rd6+236];
	xor.b32  	%r326, %r326, %r281;
$L__BB0_30:
	and.b32  	%r283, %r196, 4096;
	setp.eq.s32 	%p16, %r283, 0;
	@%p16 bra 	$L__BB0_32;
	ld.global.u32 	%r284, [%rd6+240];
	xor.b32  	%r330, %r330, %r284;
	ld.global.u32 	%r285, [%rd6+244];
	xor.b32  	%r329, %r329, %r285;
	ld.global.u32 	%r286, [%rd6+248];
	xor.b32  	%r328, %r328, %r286;
	ld.global.u32 	%r287, [%rd6+252];
	xor.b32  	%r327, %r327, %r287;
	ld.global.u32 	%r288, [%rd6+256];
	xor.b32  	%r326, %r326, %r288;
$L__BB0_32:
	and.b32  	%r290, %r196, 8192;
	setp.eq.s32 	%p17, %r290, 0;
	@%p17 bra 	$L__BB0_34;
	ld.global.u32 	%r291, [%rd6+260];
	xor.b32  	%r330, %r330, %r291;
	ld.global.u32 	%r292, [%rd6+264];
	xor.b32  	%r329, %r329, %r292;
	ld.global.u32 	%r293, [%rd6+268];
	xor.b32  	%r328, %r328, %r293;
	ld.global.u32 	%r294, [%rd6+272];
	xor.b32  	%r327, %r327, %r294;
	ld.global.u32 	%r295, [%rd6+276];
	xor.b32  	%r326, %r326, %r295;
$L__BB0_34:
	and.b32  	%r297, %r196, 16384;
	setp.eq.s32 	%p18, %r297, 0;
	@%p18 bra 	$L__BB0_36;
	ld.global.u32 	%r298, [%rd6+280];
	xor.b32  	%r330, %r330, %r298;
	ld.global.u32 	%r299, [%rd6+284];
	xor.b32  	%r329, %r329, %r299;
	ld.global.u32 	%r300, [%rd6+288];
	xor.b32  	%r328, %r328, %r300;
	ld.global.u32 	%r301, [%rd6+292];
	xor.b32  	%r327, %r327, %r301;
	ld.global.u32 	%r302, [%rd6+296];
	xor.b32  	%r326, %r326, %r302;
$L__BB0_36:
	and.b32  	%r304, %r196, 32768;
	setp.eq.s32 	%p19, %r304, 0;
	@%p19 bra 	$L__BB0_38;
	ld.global.u32 	%r305, [%rd6+300];
	xor.b32  	%r330, %r330, %r305;
	ld.global.u32 	%r306, [%rd6+304];
	xor.b32  	%r329, %r329, %r306;
	ld.global.u32 	%r307, [%rd6+308];
	xor.b32  	%r328, %r328, %r307;
	ld.global.u32 	%r308, [%rd6+312];
	xor.b32  	%r327, %r327, %r308;
	ld.global.u32 	%r309, [%rd6+316];
	xor.b32  	%r326, %r326, %r309;
$L__BB0_38:
	add.s32 	%r325, %r325, 16;
	setp.ne.s32 	%p20, %r325, 32;
	@%p20 bra 	$L__BB0_6;
	mad.lo.s32 	%r310, %r319, -31, %r11;
	add.s32 	%r319, %r310, 1;
	setp.ne.s32 	%p21, %r319, 5;
	@%p21 bra 	$L__BB0_5;
	st.global.u32 	[%rd2+4], %r330;
	st.global.u32 	[%rd2+8], %r329;
	st.global.u32 	[%rd2+12], %r328;
	st.global.u32 	[%rd2+16], %r327;
	st.global.u32 	[%rd2+20], %r326;
	add.s32 	%r313, %r313, 1;
	setp.lt.u32 	%p22, %r313, %r2;
	@%p22 bra 	$L__BB0_4;
$L__BB0_41:
	shr.u64 	%rd7, %rd17, 2;
	add.s32 	%r312, %r312, 1;
	setp.gt.u64 	%p23, %rd17, 3;
	mov.u64 	%rd17, %rd7;
	@%p23 bra 	$L__BB0_2;
$L__BB0_42:
	mov.b32 	%r311, 0;
	st.global.v2.u32 	[%rd2+24], {%r311, %r311};
	st.global.u32 	[%rd2+32], %r311;
	mov.b64 	%rd16, 0;
	st.global.u64 	[%rd2+40], %rd16;
	ret;

}
	// .globl	_Z4MC_kfffffiP17curandStateXORWOWPfi
.visible .entry _Z4MC_kfffffiP17curandStateXORWOWPfi(
	.param .f32 _Z4MC_kfffffiP17curandStateXORWOWPfi_param_0,
	.param .f32 _Z4MC_kfffffiP17curandStateXORWOWPfi_param_1,
	.param .f32 _Z4MC_kfffffiP17curandStateXORWOWPfi_param_2,
	.param .f32 _Z4MC_kfffffiP17curandStateXORWOWPfi_param_3,
	.param .f32 _Z4MC_kfffffiP17curandStateXORWOWPfi_param_4,
	.param .u32 _Z4MC_kfffffiP17curandStateXORWOWPfi_param_5,
	.param .u64 .ptr .align 1 _Z4MC_kfffffiP17curandStateXORWOWPfi_param_6,
	.param .u64 .ptr .align 1 _Z4MC_kfffffiP17curandStateXORWOWPfi_param_7,
	.param .u32 _Z4MC_kfffffiP17curandStateXORWOWPfi_param_8
)
{
	.reg .pred 	%p<19>;
	.reg .b32 	%r<121>;
	.reg .b32 	%f<145>;
	.reg .b64 	%rd<7>;

	ld.param.f32 	%f144, [_Z4MC_kfffffiP17curandStateXORWOWPfi_param_0];
	ld.param.f32 	%f10, [_Z4MC_kfffffiP17curandStateXORWOWPfi_param_1];
	ld.param.f32 	%f11, [_Z4MC_kfffffiP17curandStateXORWOWPfi_param_2];
	ld.param.f32 	%f12, [_Z4MC_kfffffiP17curandStateXORWOWPfi_param_3];
	ld.param.f32 	%f13, [_Z4MC_kfffffiP17curandStateXORWOWPfi_param_4];
	ld.param.u32 	%r34, [_Z4MC_kfffffiP17curandStateXORWOWPfi_param_5];
	ld.param.u64 	%rd4, [_Z4MC_kfffffiP17curandStateXORWOWPfi_param_6];
	ld.param.u64 	%rd3, [_Z4MC_kfffffiP17curandStateXORWOWPfi_param_7];
	ld.param.u32 	%r35, [_Z4MC_kfffffiP17curandStateXORWOWPfi_param_8];
	cvta.to.global.u64 	%rd1, %rd4;
	mov.u32 	%r120, %ntid.x;
	mov.u32 	%r2, %tid.x;
	setp.lt.s32 	%p1, %r34, 1;
	@%p1 bra 	$L__BB1_7;
	mov.u32 	%r36, %ctaid.x;
	mad.lo.s32 	%r37, %r120, %r36, %r2;
	mul.wide.s32 	%rd5, %r37, 48;
	add.s64 	%rd2, %rd1, %rd5;
	ld.global.v2.u32 	{%r117, %r113}, [%rd2];
	ld.global.u32 	%r114, [%rd2+8];
	ld.global.u32 	%r111, [%rd2+20];
	mul.f32 	%f15, %f10, %f12;
	fma.rn.f32 	%f1, %f12, %f15, 0f3F800000;
	mul.f32 	%f2, %f11, %f12;
	setp.eq.s32 	%p2, %r34, 1;
	@%p2 bra 	$L__BB1_5;
	ld.global.u32 	%r112, [%rd2+16];
	ld.global.u32 	%r115, [%rd2+12];
	add.s32 	%r110, %r117, 724874;
	and.b32  	%r38, %r34, 2147483646;
	neg.s32 	%r109, %r38;
$L__BB1_3:
	mov.u32 	%r13, %r111;
	shr.u32 	%r39, %r113, 2;
	xor.b32  	%r40, %r39, %r113;
	shl.b32 	%r41, %r13, 4;
	shl.b32 	%r42, %r40, 1;
	xor.b32  	%r43, %r42, %r41;
	xor.b32  	%r44, %r43, %r40;
	xor.b32  	%r18, %r44, %r13;
	add.s32 	%r45, %r110, %r18;
	add.s32 	%r46, %r45, -362437;
	shr.u32 	%r47, %r114, 2;
	xor.b32  	%r48, %r47, %r114;
	shl.b32 	%r49, %r18, 4;
	shl.b32 	%r50, %r48, 1;
	xor.b32  	%r51, %r50, %r49;
	xor.b32  	%r52, %r51, %r48;
	xor.b32  	%r19, %r52, %r18;
	add.s32 	%r53, %r110, %r19;
	cvt.rn.f32.u32 	%f16, %r46;
	fma.rn.f32 	%f17, %f16, 0f2F800000, 0f2F000000;
	cvt.rn.f32.u32 	%f18, %r53;
	fma.rn.f32 	%f19, %f18, 0f30C90FDB, 0f30490FDB;
	setp.lt.f32 	%p3, %f17, 0f00800000;
	mul.f32 	%f20, %f17, 0f4B000000;
	selp.f32 	%f21, %f20, %f17, %p3;
	selp.f32 	%f22, 0fC1B80000, 0f00000000, %p3;
	mov.b32 	%r54, %f21;
	add.s32 	%r55, %r54, -1059760811;
	and.b32  	%r56, %r55, -8388608;
	sub.s32 	%r57, %r54, %r56;
	mov.b32 	%f23, %r57;
	cvt.rn.f32.s32 	%f24, %r56;
	fma.rn.f32 	%f25, %f24, 0f34000000, %f22;
	add.f32 	%f26, %f23, 0fBF800000;
	fma.rn.f32 	%f27, %f26, 0fBE055027, 0f3E1039F6;
	fma.rn.f32 	%f28, %f27, %f26, 0fBDF8CDCC;
	fma.rn.f32 	%f29, %f28, %f26, 0f3E0F2955;
	fma.rn.f32 	%f30, %f29, %f26, 0fBE2AD8B9;
	fma.rn.f32 	%f31, %f30, %f26, 0f3E4CED0B;
	fma.rn.f32 	%f32, %f31, %f26, 0fBE7FFF22;
	fma.rn.f32 	%f33, %f32, %f26, 0f3EAAAA78;
	fma.rn.f32 	%f34, %f33, %f26, 0fBF000000;
	mul.f32 	%f35, %f26, %f34;
	fma.rn.f32 	%f36, %f35, %f26, %f26;
	fma.rn.f32 	%f37, %f25, 0f3F317218, %f36;
	setp.gt.u32 	%p4, %r54, 2139095039;
	fma.rn.f32 	%f38, %f21, 0f7F800000, 0f7F800000;
	selp.f32 	%f39, %f38, %f37, %p4;
	setp.eq.f32 	%p5, %f21, 0f00000000;
	mul.f32 	%f40, %f39, 0fC0000000;
	selp.f32 	%f41, 0f7F800000, %f40, %p5;
	sqrt.rn.f32 	%f42, %f41;
	sin.approx.f32 	%f43, %f19;
	mul.f32 	%f44, %f42, %f43;
	fma.rn.f32 	%f45, %f2, %f44, %f1;
	mul.f32 	%f46, %f144, %f45;
	shr.u32 	%r58, %r115, 2;
	xor.b32  	%r59, %r58, %r115;
	shl.b32 	%r60, %r19, 4;
	shl.b32 	%r61, %r59, 1;
	xor.b32  	%r62, %r61, %r60;
	xor.b32  	%r63, %r62, %r59;
	xor.b32  	%r20, %r63, %r19;
	add.s32 	%r64, %r110, %r20;
	add.s32 	%r65, %r64, 362437;
	shr.u32 	%r66, %r112, 2;
	xor.b32  	%r67, %r66, %r112;
	shl.b32 	%r68, %r20, 4;
	shl.b32 	%r69, %r67, 1;
	xor.b32  	%r70, %r69, %r68;
	xor.b32  	%r71, %r70, %r67;
	xor.b32  	%r111, %r71, %r20;
	add.s32 	%r72, %r110, %r111;
	add.s32 	%r73, %r72, 724874;
	cvt.rn.f32.u32 	%f47, %r65;
	fma.rn.f32 	%f48, %f47, 0f2F800000, 0f2F000000;
	cvt.rn.f32.u32 	%f49, %r73;
	fma.rn.f32 	%f50, %f49, 0f30C90FDB, 0f30490FDB;
	setp.lt.f32 	%p6, %f48, 0f00800000;
	mul.f32 	%f51, %f48, 0f4B000000;
	selp.f32 	%f52, %f51, %f48, %p6;
	selp.f32 	%f53, 0fC1B80000, 0f00000000, %p6;
	mov.b32 	%r74, %f52;
	add.s32 	%r75, %r74, -1059760811;
	and.b32  	%r76, %r75, -8388608;
	sub.s32 	%r77, %r74, %r76;
	mov.b32 	%f54, %r77;
	cvt.rn.f32.s32 	%f55, %r76;
	fma.rn.f32 	%f56, %f55, 0f34000000, %f53;
	add.f32 	%f57, %f54, 0fBF800000;
	fma.rn.f32 	%f58, %f57, 0fBE055027, 0f3E1039F6;
	fma.rn.f32 	%f59, %f58, %f57, 0fBDF8CDCC;
	fma.rn.f32 	%f60, %f59, %f57, 0f3E0F2955;
	fma.rn.f32 	%f61, %f60, %f57, 0fBE2AD8B9;
	fma.rn.f32 	%f62, %f61, %f57, 0f3E4CED0B;
	fma.rn.f32 	%f63, %f62, %f57, 0fBE7FFF22;
	fma.rn.f32 	%f64, %f63, %f57, 0f3EAAAA78;
	fma.rn.f32 	%f65, %f64, %f57, 0fBF000000;
	mul.f32 	%f66, %f57, %f65;
	fma.rn.f32 	%f67, %f66, %f57, %f57;
	fma.rn.f32 	%f68, %f56, 0f3F317218, %f67;
	setp.gt.u32 	%p7, %r74, 2139095039;
	fma.rn.f32 	%f69, %f52, 0f7F800000, 0f7F800000;
	selp.f32 	%f70, %f69, %f68, %p7;
	setp.eq.f32 	%p8, %f52, 0f00000000;
	mul.f32 	%f71, %f70, 0fC0000000;
	selp.f32 	%f72, 0f7F800000, %f71, %p8;
	sqrt.rn.f32 	%f73, %f72;
	sin.approx.f32 	%f74, %f50;
	mul.f32 	%f75, %f73, %f74;
	fma.rn.f32 	%f76, %f2, %f75, %f1;
	mul.f32 	%f144, %f46, %f76;
	add.s32 	%r110, %r110, 1449748;
	add.s32 	%r109, %r109, 2;
	setp.ne.s32 	%p9, %r109, 0;
	mov.u32 	%r112, %r20;
	mov.u32 	%r113, %r13;
	mov.u32 	%r114, %r18;
	mov.u32 	%r115, %r19;
	@%p9 bra 	$L__BB1_3;
	add.s32 	%r117, %r110, -724874;
	mov.u32 	%r113, %r13;
	mov.u32 	%r114, %r18;
$L__BB1_5:
	and.b32  	%r78, %r34, 1;
	setp.eq.b32 	%p10, %r78, 1;
	not.pred 	%p11, %p10;
	@%p11 bra 	$L__BB1_7;
	shr.u32 	%r79, %r113, 2;
	xor.b32  	%r80, %r79, %r113;
	shl.b32 	%r81, %r111, 4;
	shl.b32 	%r82, %r80, 1;
	xor.b32  	%r83, %r82, %r81;
	xor.b32  	%r84, %r83, %r80;
	xor.b32  	%r85, %r84, %r111;
	add.s32 	%r86, %r117, %r85;
	add.s32 	%r87, %r86, 362437;
	shr.u32 	%r88, %r114, 2;
	xor.b32  	%r89, %r88, %r114;
	shl.b32 	%r90, %r85, 4;
	shl.b32 	%r91, %r89, 1;
	xor.b32  	%r92, %r91, %r90;
	xor.b32  	%r93, %r92, %r89;
	xor.b32  	%r94, %r93, %r85;
	add.s32 	%r95, %r117, %r94;
	add.s32 	%r96, %r95, 724874;
	cvt.rn.f32.u32 	%f77, %r87;
	fma.rn.f32 	%f78, %f77, 0f2F800000, 0f2F000000;
	cvt.rn.f32.u32 	%f79, %r96;
	fma.rn.f32 	%f80, %f79, 0f30C90FDB, 0f30490FDB;
	setp.lt.f32 	%p12, %f78, 0f00800000;
	mul.f32 	%f81, %f78, 0f4B000000;
	selp.f32 	%f82, %f81, %f78, %p12;
	selp.f32 	%f83, 0fC1B80000, 0f00000000, %p12;
	mov.b32 	%r97, %f82;
	add.s32 	%r98, %r97, -1059760811;
	and.b32  	%r99, %r98, -8388608;
	sub.s32 	%r100, %r97, %r99;
	mov.b32 	%f84, %r100;
	cvt.rn.f32.s32 	%f85, %r99;
	fma.rn.f32 	%f86, %f85, 0f34000000, %f83;
	add.f32 	%f87, %f84, 0fBF800000;
	fma.rn.f32 	%f88, %f87, 0fBE055027, 0f3E1039F6;
	fma.rn.f32 	%f89, %f88, %f87, 0fBDF8CDCC;
	fma.rn.f32 	%f90, %f89, %f87, 0f3E0F2955;
	fma.rn.f32 	%f91, %f90, %f87, 0fBE2AD8B9;
	fma.rn.f32 	%f92, %f91, %f87, 0f3E4CED0B;
	fma.rn.f32 	%f93, %f92, %f87, 0fBE7FFF22;
	fma.rn.f32 	%f94, %f93, %f87, 0f3EAAAA78;
	fma.rn.f32 	%f95, %f94, %f87, 0fBF000000;
	mul.f32 	%f96, %f87, %f95;
	fma.rn.f32 	%f97, %f96, %f87, %f87;
	fma.rn.f32 	%f98, %f86, 0f3F317218, %f97;
	setp.gt.u32 	%p13, %r97, 2139095039;
	fma.rn.f32 	%f99, %f82, 0f7F800000, 0f7F800000;
	selp.f32 	%f100, %f99, %f98, %p13;
	setp.eq.f32 	%p14, %f82, 0f00000000;
	mul.f32 	%f101, %f100, 0fC0000000;
	selp.f32 	%f102, 0f7F800000, %f101, %p14;
	sqrt.rn.f32 	%f103, %f102;
	sin.approx.f32 	%f104, %f80;
	mul.f32 	%f105, %f103, %f104;
	fma.rn.f32 	%f106, %f2, %f105, %f1;
	mul.f32 	%f144, %f144, %f106;
$L__BB1_7:
	shl.b32 	%r101, %r120, 2;
	mov.u32 	%r102, A;
	add.s32 	%r29, %r102, %r101;
	neg.f32 	%f107, %f10;
	mul.f32 	%f108, %f12, %f107;
	mul.f32 	%f109, %f12, %f108;
	cvt.rn.f32.s32 	%f110, %r34;
	mul.f32 	%f111, %f109, %f110;
	fma.rn.f32 	%f112, %f111, 0f3BBB989D, 0f3F000000;
	cvt.sat.f32.f32 	%f113, %f112;
	mov.f32 	%f114, 0f4B400001;
	mov.f32 	%f115, 0f437C0000;
	fma.rm.f32 	%f116, %f113, %f115, %f114;
	add.f32 	%f117, %f116, 0fCB40007F;
	neg.f32 	%f118, %f117;
	fma.rn.f32 	%f119, %f111, 0f3FB8AA3B, %f118;
	fma.rn.f32 	%f120, %f111, 0f32A57060, %f119;
	mov.b32 	%r103, %f116;
	shl.b32 	%r104, %r103, 23;
	mov.b32 	%f121, %r104;
	ex2.approx.ftz.f32 	%f122, %f120;
	mul.f32 	%f123, %f122, %f121;
	sub.f32 	%f124, %f144, %f13;
	max.f32 	%f125, %f124, 0f00000000;
	mul.f32 	%f126, %f125, %f123;
	cvt.rn.f32.s32 	%f127, %r35;
	div.rn.f32 	%f128, %f126, %f127;
	shl.b32 	%r105, %r2, 2;
	add.s32 	%r30, %r102, %r105;
	st.shared.f32 	[%r30], %f128;
	mul.f32 	%f129, %f128, %f128;
	mul.f32 	%f130, %f129, %f127;
	add.s32 	%r31, %r29, %r105;
	st.shared.f32 	[%r31], %f130;
	bar.sync 	0;
	setp.lt.u32 	%p15, %r120, 2;
	@%p15 bra 	$L__BB1_11;
$L__BB1_8:
	shr.u32 	%r33, %r120, 1;
	setp.ge.u32 	%p16, %r2, %r33;
	@%p16 bra 	$L__BB1_10;
	shl.b32 	%r106, %r33, 2;
	add.s32 	%r107, %r30, %r106;
	ld.shared.f32 	%f131, [%r107];
	ld.shared.f32 	%f132, [%r30];
	add.f32 	%f133, %f131, %f132;
	st.shared.f32 	[%r30], %f133;
	add.s32 	%r108, %r31, %r106;
	ld.shared.f32 	%f134, [%r108];
	ld.shared.f32 	%f135, [%r31];
	add.f32 	%f136, %f134, %f135;
	st.shared.f32 	[%r31], %f136;
$L__BB1_10:
	bar.sync 	0;
	setp.gt.u32 	%p17, %r120, 3;
	mov.u32 	%r120, %r33;
	@%p17 bra 	$L__BB1_8;
$L__BB1_11:
	setp.ne.s32 	%p18, %r2, 0;
	@%p18 bra 	$L__BB1_13;
	cvta.to.global.u64 	%rd6, %rd3;
	ld.shared.f32 	%f137, [A];
	atom.global.add.f32 	%f138, [%rd6], %f137;
	ld.shared.f32 	%f139, [%r29];
	atom.global.add.f32 	%f140, [%rd6+4], %f139;
$L__BB1_13:
	ret;

}


// ===== COMPILED SASS (sm_100) =====

	.target	sm_100

	.elftype	@"ET_EXEC"


//--------------------- .note.nv.tkinfo           --------------------------
	.section	.note.nv.tkinfo,"",@"SHT_NOTE"
	.sectionflags	@"SHF_NOTE_NV_TKINFO"
	.tkinfo
        /*0018*/ 	.word	0x00000002
        /*0030*/ 	.string	""
        /*0030*/ 	.string	"ptxas"
        /*0030*/ 	.string	"Cuda compilation tools, release 13.0, V13.0.88"
        /*0030*/ 	.string	"Build cuda_13.0.r13.0/compiler.36424714_0"
        /*0030*/ 	.string	"-arch sm_100 -m 64 "



//--------------------- .note.nv.cuinfo           --------------------------
	.section	.note.nv.cuinfo,"",@"SHT_NOTE"
	.sectionflags	@"SHF_NOTE_NV_CUINFO"
        /*0018*/ 	.short	0x0002
        /*001a*/ 	.short	0x0064
        /*001c*/ 	.short	0x0082
	.zero		2


//--------------------- .nv.info                  --------------------------
	.section	.nv.info,"",@"SHT_CUDA_INFO"
	.align	4


	//----- nvinfo : EIATTR_REGCOUNT
	.align		4
        /*0000*/ 	.byte	0x04, 0x2f
        /*0002*/ 	.short	(.L_10 - .L_9)
	.align		4
.L_9:
        /*0004*/ 	.word	index@(_Z19init_curand_state_kP17curandStateXORWOW)
        /*0008*/ 	.word	0x0000001f


	//----- nvinfo : EIATTR_FRAME_SIZE
	.align		4
.L_10:
        /*000c*/ 	.byte	0x04, 0x11
        /*000e*/ 	.short	(.L_12 - .L_11)
	.align		4
.L_11:
        /*0010*/ 	.word	index@(_Z19init_curand_state_kP17curandStateXORWOW)
        /*0014*/ 	.word	0x00000000


	//----- nvinfo : EIATTR_REGCOUNT
	.align		4
.L_12:
        /*0018*/ 	.byte	0x04, 0x2f
        /*001a*/ 	.short	(.L_14 - .L_13)
	.align		4
.L_13:
        /*001c*/ 	.word	index@(_Z4MC_kfffffiP17curandStateXORWOWPfi)
        /*0020*/ 	.word	0x00000017


	//----- nvinfo : EIATTR_FRAME_SIZE
	.align		4
.L_14:
        /*0024*/ 	.byte	0x04, 0x11
        /*0026*/ 	.short	(.L_16 - .L_15)
	.align		4
.L_15:
        /*0028*/ 	.word	index@($__internal_1_$__cuda_sm3x_div_rn_noftz_f32_slowpath)
        /*002c*/ 	.word	0x00000000


	//----- nvinfo : EIATTR_FRAME_SIZE
	.align		4
.L_16:
        /*0030*/ 	.byte	0x04, 0x11
        /*0032*/ 	.short	(.L_18 - .L_17)
	.align		4
.L_17:
        /*0034*/ 	.word	index@($__internal_0_$__cuda_sm20_sqrt_rn_f32_slowpath)
        /*0038*/ 	.word	0x00000000


	//----- nvinfo : EIATTR_FRAME_SIZE
	.align		4
.L_18:
        /*003c*/ 	.byte	0x04, 0x11
        /*003e*/ 	.short	(.L_20 - .L_19)
	.align		4
.L_19:
        /*0040*/ 	.word	index@(_Z4MC_kfffffiP17curandStateXORWOWPfi)
        /*0044*/ 	.word	0x00000000


	//----- nvinfo : EIATTR_MIN_STACK_SIZE
	.align		4
.L_20:
        /*0048*/ 	.byte	0x04, 0x12
        /*004a*/ 	.short	(.L_22 - .L_21)
	.align		4
.L_21:
        /*004c*/ 	.word	index@(_Z4MC_kfffffiP17curandStateXORWOWPfi)
        /*0050*/ 	.word	0x00000000


	//----- nvinfo : EIATTR_MIN_STACK_SIZE
	.align		4
.L_22:
        /*0054*/ 	.byte	0x04, 0x12
        /*0056*/ 	.short	(.L_24 - .L_23)
	.align		4
.L_23:
        /*0058*/ 	.word	index@(_Z19init_curand_state_kP17curandStateXORWOW)
        /*005c*/ 	.word	0x00000000
.L_24:


//--------------------- .nv.compat                --------------------------
	.section	.nv.compat,"",@"SHT_CUDA_COMPAT_INFO"
	.align	4
        /*0000*/ 	.byte	0x02, 0x09, 0x00, 0x00, 0x02, 0x02, 0x01, 0x00, 0x02, 0x05, 0x05, 0x00, 0x03, 0x07, 0x01, 0x01
        /*0010*/ 	.byte	0x02, 0x03, 0x00, 0x00, 0x02, 0x06, 0x01, 0x00, 0x04, 0x0b, 0x08, 0x00, 0x01, 0x00, 0x00, 0x00
        /*0020*/ 	.byte	0x00, 0x00, 0x00, 0x00


//--------------------- .nv.info._Z4MC_kfffffiP17curandStateXORWOWPfi --------------------------
	.section	.nv.info._Z4MC_kfffffiP17curandStateXORWOWPfi,"",@"SHT_CUDA_INFO"
	.sectionflags	@""
	.align	4


	//----- nvinfo : EIATTR_CUDA_API_VERSION
	.align		4
        /*0000*/ 	.byte	0x04, 0x37
        /*0002*/ 	.short	(.L_26 - .L_25)
.L_25:
        /*0004*/ 	.word	0x00000082


	//----- nvinfo : EIATTR_KPARAM_INFO
	.align		4
.L_26:
        /*0008*/ 	.byte	0x04, 0x17
        /*000a*/ 	.short	(.L_28 - .L_27)
.L_27:
        /*000c*/ 	.word	0x00000000
        /*0010*/ 	.short	0x0008
        /*0012*/ 	.short	0x0028
        /*0014*/ 	.byte	0x00, 0xf0, 0x11, 0x00


	//----- nvinfo : EIATTR_KPARAM_INFO
	.align		4
.L_28:
        /*0018*/ 	.byte	0x04, 0x17
        /*001a*/ 	.short	(.L_30 - .L_29)
.L_29:
        /*001c*/ 	.word	0x00000000
        /*0020*/ 	.short	0x0007
        /*0022*/ 	.short	0x0020
        /*0024*/ 	.byte	0x00, 0xf5, 0x21, 0x00


	//----- nvinfo : EIATTR_KPARAM_INFO
	.align		4
.L_30:
        /*0028*/ 	.byte	0x04, 0x17
        /*002a*/ 	.short	(.L_32 - .L_31)
.L_31:
        /*002c*/ 	.word	0x00000000
        /*0030*/ 	.short	0x0006
        /*0032*/ 	.short	0x0018
        /*0034*/ 	.byte	0x00, 0xf5, 0x21, 0x00


	//----- nvinfo : EIATTR_KPARAM_INFO
	.align		4
.L_32:
        /*0038*/ 	.byte	0x04, 0x17
        /*003a*/ 	.short	(.L_34 - .L_33)
.L_33:
        /*003c*/ 	.word	0x00000000
        /*0040*/ 	.short	0x0005
        /*0042*/ 	.short	0x0014
        /*0044*/ 	.byte	0x00, 0xf0, 0x11, 0x00


	//----- nvinfo : EIATTR_KPARAM_INFO
	.align		4
.L_34:
        /*0048*/ 	.byte	0x04, 0x17
        /*004a*/ 	.short	(.L_36 - .L_35)
.L_35:
        /*004c*/ 	.word	0x00000000
        /*0050*/ 	.short	0x0004
        /*0052*/ 	.short	0x0010
        /*0054*/ 	.byte	0x00, 0xf0, 0x11, 0x00


	//----- nvinfo : EIATTR_KPARAM_INFO
	.align		4
.L_36:
        /*0058*/ 	.byte	0x04, 0x17
        /*005a*/ 	.short	(.L_38 - .L_37)
.L_37:
        /*005c*/ 	.word	0x00000000
        /*0060*/ 	.short	0x0003
        /*0062*/ 	.short	0x000c
        /*0064*/ 	.byte	0x00, 0xf0, 0x11, 0x00


	//----- nvinfo : EIATTR_KPARAM_INFO
	.align		4
.L_38:
        /*0068*/ 	.byte	0x04, 0x17
        /*006a*/ 	.short	(.L_40 - .L_39)
.L_39:
        /*006c*/ 	.word	0x00000000
        /*0070*/ 	.short	0x0002
        /*0072*/ 	.short	0x0008
        /*0074*/ 	.byte	0x00, 0xf0, 0x11, 0x00


	//----- nvinfo : EIATTR_KPARAM_INFO
	.align		4
.L_40:
        /*0078*/ 	.byte	0x04, 0x17
        /*007a*/ 	.short	(.L_42 - .L_41)
.L_41:
        /*007c*/ 	.word	0x00000000
        /*0080*/ 	.short	0x0001
        /*0082*/ 	.short	0x0004
        /*0084*/ 	.byte	0x00, 0xf0, 0x11, 0x00


	//----- nvinfo : EIATTR_KPARAM_INFO
	.align		4
.L_42:
        /*0088*/ 	.byte	0x04, 0x17
        /*008a*/ 	.short	(.L_44 - .L_43)
.L_43:
        /*008c*/ 	.word	0x00000000
        /*0090*/ 	.short	0x0000
        /*0092*/ 	.short	0x0000
        /*0094*/ 	.byte	0x00, 0xf0, 0x11, 0x00


	//----- nvinfo : EIATTR_SPARSE_MMA_MASK
	.align		4
.L_44:
        /*0098*/ 	.byte	0x03, 0x50
        /*009a*/ 	.short	0x0000


	//----- nvinfo : EIATTR_MAXREG_COUNT
	.align		4
        /*009c*/ 	.byte	0x03, 0x1b
        /*009e*/ 	.short	0x00ff


	//----- nvinfo : EIATTR_NUM_BARRIERS
	.align		4
        /*00a0*/ 	.byte	0x02, 0x4c
        /*00a2*/ 	.byte	0x01
	.zero		1


	//----- nvinfo : EIATTR_MERCURY_ISA_VERSION
	.align		4
        /*00a4*/ 	.byte	0x03, 0x5f
        /*00a6*/ 	.short	0x0101


	//----- nvinfo : EIATTR_VRC_CTA_INIT_COUNT
	.align		4
        /*00a8*/ 	.byte	0x02, 0x4a
	.zero		1
	.zero		1


	//----- nvinfo : EIATTR_EXIT_INSTR_OFFSETS
	.align		4
        /*00ac*/ 	.byte	0x04, 0x1c
        /*00ae*/ 	.short	(.L_46 - .L_45)


	//   ....[0]....
.L_45:
        /*00b0*/ 	.word	0x00001380


	//   ....[1]....
        /*00b4*/ 	.word	0x00001460


	//----- nvinfo : EIATTR_CRS_STACK_SIZE
	.align		4
.L_46:
        /*00b8*/ 	.byte	0x04, 0x1e
        /*00ba*/ 	.short	(.L_48 - .L_47)
.L_47:
        /*00bc*/ 	.word	0x00000000


	//----- nvinfo : EIATTR_CBANK_PARAM_SIZE
	.align		4
.L_48:
        /*00c0*/ 	.byte	0x03, 0x19
        /*00c2*/ 	.short	0x002c


	//----- nvinfo : EIATTR_PARAM_CBANK
	.align		4
        /*00c4*/ 	.byte	0x04, 0x0a
        /*00c6*/ 	.short	(.L_50 - .L_49)
	.align		4
.L_49:
        /*00c8*/ 	.word	index@(.nv.constant0._Z4MC_kfffffiP17curandStateXORWOWPfi)
        /*00cc*/ 	.short	0x0380
        /*00ce*/ 	.short	0x002c


	//----- nvinfo : EIATTR_SW_WAR
	.align		4
.L_50:
        /*00d0*/ 	.byte	0x04, 0x36
        /*00d2*/ 	.short	(.L_52 - .L_51)
.L_51:
        /*00d4*/ 	.word	0x00000008
.L_52:


//--------------------- .nv.info._Z19init_curand_state_kP17curandStateXORWOW --------------------------
	.section	.nv.info._Z19init_curand_state_kP17curandStateXORWOW,"",@"SHT_CUDA_INFO"
	.sectionflags	@""
	.align	4


	//----- nvinfo : EIATTR_CUDA_API_VERSION
	.align		4
        /*0000*/ 	.byte	0x04, 0x37
        /*0002*/ 	.short	(.L_54 - .L_53)
.L_53:
        /*0004*/ 	.word	0x00000082


	//----- nvinfo : EIATTR_KPARAM_INFO
	.align		4
.L_54:
        /*0008*/ 	.byte	0x04, 0x17
        /*000a*/ 	.short	(.L_56 - .L_55)
.L_55:
        /*000c*/ 	.word	0x00000000
        /*0010*/ 	.short	0x0000
        /*0012*/ 	.short	0x0000
        /*0014*/ 	.byte	0x00, 0xf5, 0x21, 0x00


	//----- nvinfo : EIATTR_SPARSE_MMA_MASK
	.align		4
.L_56:
        /*0018*/ 	.byte	0x03, 0x50
        /*001a*/ 	.short	0x0000


	//----- nvinfo : EIATTR_MAXREG_COUNT
	.align		4
        /*001c*/ 	.byte	0x03, 0x1b
        /*001e*/ 	.short	0x00ff


	//----- nvinfo : EIATTR_MERCURY_ISA_VERSION
	.align		4
        /*0020*/ 	.byte	0x03, 0x5f
        /*0022*/ 	.short	0x0101


	//----- nvinfo : EIATTR_VRC_CTA_INIT_COUNT
	.align		4
        /*0024*/ 	.byte	0x02, 0x4a
	.zero		1
	.zero		1


	//----- nvinfo : EIATTR_EXIT_INSTR_OFFSETS
	.align		4
        /*0028*/ 	.byte	0x04, 0x1c
        /*002a*/ 	.short	(.L_58 - .L_57)


	//   ....[0]....
.L_57:
        /*002c*/ 	.word	0x00000e80


	//----- nvinfo : EIATTR_CRS_STACK_SIZE
	.align		4
.L_58:
        /*0030*/ 	.byte	0x04, 0x1e
        /*0032*/ 	.short	(.L_60 - .L_59)
.L_59:
        /*0034*/ 	.word	0x00000000


	//----- nvinfo : EIATTR_CBANK_PARAM_SIZE
	.align		4
.L_60:
        /*0038*/ 	.byte	0x03, 0x19
        /*003a*/ 	.short	0x0008


	//----- nvinfo : EIATTR_PARAM_CBANK
	.align		4
        /*003c*/ 	.byte	0x04, 0x0a
        /*003e*/ 	.short	(.L_62 - .L_61)
	.align		4
.L_61:
        /*0040*/ 	.word	index@(.nv.constant0._Z19init_curand_state_kP17curandStateXORWOW)
        /*0044*/ 	.short	0x0380
        /*0046*/ 	.short	0x0008


	//----- nvinfo : EIATTR_SW_WAR
	.align		4
.L_62:
        /*0048*/ 	.byte	0x04, 0x36
        /*004a*/ 	.short	(.L_64 - .L_63)
.L_63:
        /*004c*/ 	.word	0x00000008
.L_64:


//--------------------- .nv.callgraph             --------------------------
	.section	.nv.callgraph,"",@"SHT_CUDA_CALLGRAPH"
	.align	4
	.sectionentsize	8
	.align		4
        /*0000*/ 	.word	0x00000000
	.align		4
        /*0004*/ 	.word	0xffffffff
	.align		4
        /*0008*/ 	.word	0x00000000
	.align		4
        /*000c*/ 	.word	0xfffffffe
	.align		4
        /*0010*/ 	.word	0x00000000
	.align		4
        /*0014*/ 	.word	0xfffffffd
	.align		4
        /*0018*/ 	.word	0x00000000
	.align		4
        /*001c*/ 	.word	0xfffffffc


//--------------------- .nv.constant4             --------------------------
	.section	.nv.constant4,"a",@progbits
	.align	8
	.align		8
.nv.constant4:
        /*0000*/ 	.dword	precalc_xorwow_matrix
	.align		8
        /*0008*/ 	.dword	precalc_xorwow_offset_matrix
	.align		8
        /*0010*/ 	.dword	mrg32k3aM1
	.align		8
        /*0018*/ 	.dword	mrg32k3aM2
	.align		8
        /*0020*/ 	.dword	mrg32k3aM1SubSeq
	.align		8
        /*0028*/ 	.dword	mrg32k3aM2SubSeq
	.align		8
        /*0030*/ 	.dword	mrg32k3aM1Seq
	.align		8
        /*0038*/ 	.dword	mrg32k3aM2Seq


//--------------------- .nv.constant3             --------------------------
	.section	.nv.constant3,"a",@progbits
	.align	8
.nv.constant3:
	.type		__cr_lgamma_table,@object
	.size		__cr_lgamma_table,(.L_8 - __cr_lgamma_table)
__cr_lgamma_table:
        /*0000*/ 	.byte	0x00, 0x00, 0x00, 0x00, 0x00, 0x00, 0x00, 0x00, 0x00, 0x00, 0x00, 0x00, 0x00, 0x00, 0x00, 0x00
        /*0010*/ 	.byte	0xef, 0x39, 0xfa, 0xfe, 0x42, 0x2e, 0xe6, 0x3f, 0x02, 0x20, 0x2a, 0xfa, 0x0b, 0xab, 0xfc, 0x3f
        /*0020*/ 	.byte	0xf9, 0x2c, 0x92, 0x7c, 0xa7, 0x6c, 0x09, 0x40, 0xc9, 0x79, 0x44, 0x3c, 0x64, 0x26, 0x13, 0x40
        /*0030*/ 	.byte	0xca, 0x01, 0xcf, 0x3a, 0x27, 0x51, 0x1a, 0x40, 0x30, 0xcc, 0x2d, 0xf3, 0xe1, 0x0c, 0x21, 0x40
        /*0040*/ 	.byte	0x0d, 0xb7, 0xfc, 0x82, 0x8e, 0x35, 0x25, 0x40
.L_8:


//--------------------- .text._Z4MC_kfffffiP17curandStateXORWOWPfi --------------------------
	.section	.text._Z4MC_kfffffiP17curandStateXORWOWPfi,"ax",@progbits
	.align	128
        .global         _Z4MC_kfffffiP17curandStateXORWOWPfi
        .type           _Z4MC_kfffffiP17curandStateXORWOWPfi,@function
        .size           _Z4MC_kfffffiP17curandStateXORWOWPfi,(.L_x_42 - _Z4MC_kfffffiP17curandStateXORWOWPfi)
        .other          _Z4MC_kfffffiP17curandStateXORWOWPfi,@"STO_CUDA_ENTRY STV_DEFAULT"
_Z4MC_kfffffiP17curandStateXORWOWPfi:
.text._Z4MC_kfffffiP17curandStateXORWOWPfi:
[----:B------:R-:W-:Y:S01]  /*0000*/  LDC R1, c[0x0][0x37c] ;  /* 0x0000df00ff017b82 */ /* 0x000fe20000000800 */
[----:B------:R-:W0:Y:S01]  /*0010*/  LDCU UR4, c[0x0][0x394] ;  /* 0x00007280ff0477ac */ /* 0x000e220008000800 */
[----:B------:R-:W1:Y:S01]  /*0020*/  S2R R6, SR_TID.X ;  /* 0x0000000000067919 */ /* 0x000e620000002100 */
[----:B------:R-:W2:Y:S01]  /*0030*/  LDCU UR8, c[0x0][0x380] ;  /* 0x00007000ff0877ac */ /* 0x000ea20008000800 */
[----:B------:R-:W3:Y:S01]  /*0040*/  LDCU UR5, c[0x0][0x360] ;  /* 0x00006c00ff0577ac */ /* 0x000ee20008000800 */
[----:B------:R-:W4:Y:S01]  /*0050*/  LDCU.64 UR6, c[0x0][0x358] ;  /* 0x00006b00ff0677ac */ /* 0x000f220008000a00 */
[----:B0-----:R-:W-:Y:S01]  /*0060*/  UISETP.GE.AND UP0, UPT, UR4, 0x1, UPT ;  /* 0x000000010400788c */ /* 0x001fe2000bf06270 */
[----:B--2---:R-:W-:Y:S02]  /*0070*/  MOV R10, UR8 ;  /* 0x00000008000a7c02 */ /* 0x004fe40008000f00 */
[----:B---3--:R-:W-:-:S06]  /*0080*/  MOV R7, UR5 ;  /* 0x0000000500077c02 */ /* 0x008fcc0008000f00 */
[----:B----4-:R-:W-:Y:S05]  /*0090*/  BRA.U !UP0, `(.L_x_0) ;  /* 0x0000000d08a87547 */ /* 0x010fea000b800000 */
[----:B------:R-:W1:Y:S08]  /*00a0*/  S2UR UR5, SR_CTAID.X ;  /* 0x00000000000579c3 */ /* 0x000e700000002500 */
[----:B------:R-:W0:Y:S08]  /*00b0*/  LDC.64 R2, c[0x0][0x398] ;  /* 0x0000e600ff027b82 */ /* 0x000e300000000a00 */
[----:B------:R-:W2:Y:S01]  /*00c0*/  LDC.64 R16, c[0x0][0x388] ;  /* 0x0000e200ff107b82 */ /* 0x000ea20000000a00 */
[----:B-1----:R-:W-:Y:S01]  /*00d0*/  IMAD R15, R7, UR5, R6 ;  /* 0x00000005070f7c24 */ /* 0x002fe2000f8e0206 */
[----:B------:R-:W2:Y:S03]  /*00e0*/  LDCU UR5, c[0x0][0x384] ;  /* 0x00007080ff0577ac */ /* 0x000ea60008000800 */
[----:B0-----:R-:W-:-:S05]  /*00f0*/  IMAD.WIDE R14, R15, 0x30, R2 ;  /* 0x000000300f0e7825 */ /* 0x001fca00078e0202 */
[----:B------:R0:W5:Y:S04]  /*0100*/  LDG.E.64 R8, desc[UR6][R14.64] ;  /* 0x000000060e087981 */ /* 0x000168000c1e1b00 */
[----:B------:R0:W5:Y:S04]  /*0110*/  LDG.E.64 R4, desc[UR6][R14.64+0x8] ;  /* 0x000008060e047981 */ /* 0x000168000c1e1b00 */
[----:B------:R0:W5:Y:S01]  /*0120*/  LDG.E.64 R2, desc[UR6][R14.64+0x10] ;  /* 0x000010060e027981 */ /* 0x000162000c1e1b00 */
[----:B------:R-:W-:Y:S01]  /*0130*/  UISETP.NE.AND UP0, UPT, UR4, 0x1, UPT ;  /* 0x000000010400788c */ /* 0x000fe2000bf05270 */
[C---:B--2---:R-:W-:Y:S01]  /*0140*/  FMUL R12, R17.reuse, UR5 ;  /* 0x00000005110c7c20 */ /* 0x044fe20008400000 */
[----:B------:R-:W-:-:S03]  /*0150*/  FMUL R11, R17, R16 ;  /* 0x00000010110b7220 */ /* 0x000fc60000400000 */
[----:B------:R-:W-:-:S04]  /*0160*/  FFMA R12, R12, R17, 1 ;  /* 0x3f8000000c0c7423 */ /* 0x000fc80000000011 */
[----:B0-----:R-:W-:Y:S05]  /*0170*/  BRA.U !UP0, `(.L_x_1) ;  /* 0x0000000908587547 */ /* 0x001fea000b800000 */
[----:B------:R-:W-:Y:S01]  /*0180*/  ULOP3.LUT UR4, UR4, 0x7ffffffe, URZ, 0xc0, !UPT ;  /* 0x7ffffffe04047892 */ /* 0x000fe2000f8ec0ff */
[----:B-----5:R-:W-:Y:S01]  /*0190*/  VIADD R8, R8, 0xb0f8a ;  /* 0x000b0f8a08087836 */ /* 0x020fe20000000000 */
[----:B------:R-:W-:Y:S02]  /*01a0*/  MOV R13, R5 ;  /* 0x00000005000d7202 */ /* 0x000fe40000000f00 */
[----:B------:R-:W-:-:S12]  /*01b0*/  UIADD3 UR4, UPT, UPT, -UR4, URZ, URZ ;  /* 0x000000ff04047290 */ /* 0x000fd8000fffe1ff */
.L_x_9:
[----:B------:R-:W-:Y:S01]  /*01c0*/  SHF.R.U32.HI R0, RZ, 0x2, R9 ;  /* 0x00000002ff007819 */ /* 0x000fe20000011609 */
[----:B------:R-:W-:Y:S02]  /*01d0*/  IMAD.SHL.U32 R5, R3, 0x10, RZ ;  /* 0x0000001003057824 */ /* 0x000fe400078e00ff */
[----:B------:R-:W-:Y:S01]  /*01e0*/  HFMA2 R17, -RZ, RZ, 1.5048828125, 33.21875 ;  /* 0x3e055027ff117431 */ /* 0x000fe200000001ff */
[----:B------:R-:W-:Y:S01]  /*01f0*/  BSSY.RECONVERGENT B0, `(.L_x_2) ;  /* 0x000003a000007945 */ /* 0x000fe20003800200 */
[----:B------:R-:W-:-:S04]  /*0200*/  LOP3.LUT R0, R0, R9, RZ, 0x3c, !PT ;  /* 0x0000000900007212 */ /* 0x000fc800078e3cff */
[----:B------:R-:W-:-:S04]  /*0210*/  SHF.L.U32 R9, R0, 0x1, RZ ;  /* 0x0000000100097819 */ /* 0x000fc800000006ff */
[----:B------:R-:W-:Y:S01]  /*0220*/  LOP3.LUT R0, R0, R9, R5, 0x96, !PT ;  /* 0x0000000900007212 */ /* 0x000fe200078e9605 */
[----:B------:R-:W-:-:S03]  /*0230*/  IMAD.MOV.U32 R5, RZ, RZ, 0x2f800000 ;  /* 0x2f800000ff057424 */ /* 0x000fc600078e00ff */
[----:B------:R-:W-:-:S04]  /*0240*/  LOP3.LUT R15, R0, R3, RZ, 0x3c, !PT ;  /* 0x00000003000f7212 */ /* 0x000fc800078e3cff */
[----:B------:R-:W-:-:S04]  /*0250*/  IADD3 R0, PT, PT, R8, -0x587c5, R15 ;  /* 0xfffa783b08007810 */ /* 0x000fc80007ffe00f */
[----:B------:R-:W-:-:S05]  /*0260*/  I2FP.F32.U32 R0, R0 ;  /* 0x0000000000007245 */ /* 0x000fca0000201000 */
[----:B------:R-:W-:-:S05]  /*0270*/  FFMA R0, R0, R5, 1.1641532182693481445e-10 ;  /* 0x2f00000000007423 */ /* 0x000fca0000000005 */
[----:B------:R-:W-:-:S13]  /*0280*/  FSETP.GEU.AND P0, PT, R0, 1.175494350822287508e-38, PT ;  /* 0x008000000000780b */ /* 0x000fda0003f0e000 */
[----:B------:R-:W-:-:S05]  /*0290*/  @!P0 FMUL R0, R0, 8388608 ;  /* 0x4b00000000008820 */ /* 0x000fca0000400000 */
[----:B------:R-:W-:-:S04]  /*02a0*/  IADD3 R5, PT, PT, R0, -0x3f2aaaab, RZ ;  /* 0xc0d5555500057810 */ /* 0x000fc80007ffe0ff */
[----:B------:R-:W-:-:S04]  /*02b0*/  LOP3.LUT R9, R5, 0xff800000, RZ, 0xc0, !PT ;  /* 0xff80000005097812 */ /* 0x000fc800078ec0ff */
[----:B------:R-:W-:Y:S01]  /*02c0*/  I2FP.F32.S32 R14, R9 ;  /* 0x00000009000e7245 */ /* 0x000fe20000201400 */
[----:B------:R-:W-:Y:S02]  /*02d0*/  IMAD.IADD R5, R0, 0x1, -R9 ;  /* 0x0000000100057824 */ /* 0x000fe400078e0a09 */
[----:B------:R-:W-:Y:S02]  /*02e0*/  IMAD.MOV.U32 R9, RZ, RZ, 0x7f800000 ;  /* 0x7f800000ff097424 */ /* 0x000fe400078e00ff */
[----:B------:R-:W-:-:S04]  /*02f0*/  FADD R16, R5, -1 ;  /* 0xbf80000005107421 */ /* 0x000fc80000000000 */
[----:B------:R-:W-:-:S04]  /*0300*/  FFMA R5, R16, -R17, 0.14084610342979431152 ;  /* 0x3e1039f610057423 */ /* 0x000fc80000000811 */
[----:B------:R-:W-:-:S04]  /*0310*/  FFMA R5, R16, R5, -0.12148627638816833496 ;  /* 0xbdf8cdcc10057423 */ /* 0x000fc80000000005 */
[----:B------:R-:W-:-:S04]  /*0320*/  FFMA R5, R16, R5, 0.13980610668659210205 ;  /* 0x3e0f295510057423 */ /* 0x000fc80000000005 */
[----:B------:R-:W-:-:S04]  /*0330*/  FFMA R5, R16, R5, -0.16684235632419586182 ;  /* 0xbe2ad8b910057423 */ /* 0x000fc80000000005 */
[----:B------:R-:W-:-:S04]  /*0340*/  FFMA R5, R16, R5, 0.20012299716472625732 ;  /* 0x3e4ced0b10057423 */ /* 0x000fc80000000005 */
[----:B------:R-:W-:-:S04]  /*0350*/  FFMA R5, R16, R5, -0.24999669194221496582 ;  /* 0xbe7fff2210057423 */ /* 0x000fc80000000005 */
[----:B------:R-:W-:-:S04]  /*0360*/  FFMA R5, R16, R5, 0.33333182334899902344 ;  /* 0x3eaaaa7810057423 */ /* 0x000fc80000000005 */
[----:B------:R-:W-:Y:S01]  /*0370*/  FFMA R17, R16, R5, -0.5 ;  /* 0xbf00000010117423 */ /* 0x000fe20000000005 */
[----:B------:R-:W-:Y:S02]  /*0380*/  FSEL R5, RZ, -23, P0 ;  /* 0xc1b80000ff057808 */ /* 0x000fe40000000000 */
[----:B------:R-:W-:Y:S01]  /*0390*/  ISETP.GT.U32.AND P0, PT, R0, 0x7f7fffff, PT ;  /* 0x7f7fffff0000780c */ /* 0x000fe20003f04070 */
[----:B------:R-:W-:Y:S02]  /*03a0*/  FMUL R17, R16, R17 ;  /* 0x0000001110117220 */ /* 0x000fe40000400000 */
[----:B------:R-:W-:Y:S01]  /*03b0*/  FFMA R14, R14, 1.1920928955078125e-07, R5 ;  /* 0x340000000e0e7823 */ /* 0x000fe20000000005 */
[----:B------:R-:W-:Y:S01]  /*03c0*/  SHF.R.U32.HI R5, RZ, 0x2, R4 ;  /* 0x00000002ff057819 */ /* 0x000fe20000011604 */
[----:B------:R-:W-:-:S03]  /*03d0*/  FFMA R17, R16, R17, R16 ;  /* 0x0000001110117223 */ /* 0x000fc60000000010 */
[----:B------:R-:W-:Y:S01]  /*03e0*/  LOP3.LUT R5, R5, R4, RZ, 0x3c, !PT ;  /* 0x0000000405057212 */ /* 0x000fe200078e3cff */
[----:B------:R-:W-:Y:S01]  /*03f0*/  FFMA R14, R14, 0.69314718246459960938, R17 ;  /* 0x3f3172180e0e7823 */ /* 0x000fe20000000011 */
[----:B------:R-:W-:-:S03]  /*0400*/  IMAD.SHL.U32 R4, R15, 0x10, RZ ;  /* 0x000000100f047824 */ /* 0x000fc600078e00ff */
[C---:B------:R-:W-:Y:S01]  /*0410*/  @P0 FFMA R14, R0.reuse, R9, +INF ;  /* 0x7f800000000e0423 */ /* 0x040fe20000000009 */
[----:B------:R-:W-:Y:S02]  /*0420*/  FSETP.NEU.AND P0, PT, R0, RZ, PT ;  /* 0x000000ff0000720b */ /* 0x000fe40003f0d000 */
[----:B------:R-:W-:Y:S01]  /*0430*/  SHF.L.U32 R9, R5, 0x1, RZ ;  /* 0x0000000105097819 */ /* 0x000fe200000006ff */
[----:B------:R-:W-:-:S03]  /*0440*/  FMUL R14, R14, -2 ;  /* 0xc00000000e0e7820 */ /* 0x000fc60000400000 */
[----:B------:R-:W-:Y:S02]  /*0450*/  LOP3.LUT R4, R5, R9, R4, 0x96, !PT ;  /* 0x0000000905047212 */ /* 0x000fe400078e9604 */
[----:B------:R-:W-:Y:S01]  /*0460*/  FSEL R17, R14, +INF , P0 ;  /* 0x7f8000000e117808 */ /* 0x000fe20000000000 */
[----:B------:R-:W-:Y:S01]  /*0470*/  IMAD.MOV.U32 R14, RZ, RZ, R3 ;  /* 0x000000ffff0e7224 */ /* 0x000fe200078e0003 */
[----:B------:R-:W-:Y:S02]  /*0480*/  LOP3.LUT R9, R4, R15, RZ, 0x3c, !PT ;  /* 0x0000000f04097212 */ /* 0x000fe400078e3cff */
[----:B------:R-:W-:Y:S01]  /*0490*/  IADD3 R5, PT, PT, R17, -0xd000000, RZ ;  /* 0xf300000011057810 */ /* 0x000fe20007ffe0ff */
[----:B------:R0:W1:Y:S02]  /*04a0*/  MUFU.RSQ R4, R17 ;  /* 0x0000001100047308 */ /* 0x0000640000001400 */
[----:B------:R-:W-:Y:S01]  /*04b0*/  IMAD.IADD R0, R9, 0x1, R8 ;  /* 0x0000000109007824 */ /* 0x000fe200078e0208 */
[----:B------:R-:W-:-:S02]  /*04c0*/  ISETP.GT.U32.AND P0, PT, R5, 0x727fffff, PT ;  /* 0x727fffff0500780c */ /* 0x000fc40003f04070 */
[----:B------:R-:W-:Y:S02]  /*04d0*/  MOV R5, 0x30c90fdb ;  /* 0x30c90fdb00057802 */ /* 0x000fe40000000f00 */
[----:B------:R-:W-:-:S05]  /*04e0*/  I2FP.F32.U32 R0, R0 ;  /* 0x0000000000007245 */ /* 0x000fca0000201000 */
[----:B------:R-:W-:-:S04]  /*04f0*/  FFMA R16, R0, R5, 7.314590599882819788e-10 ;  /* 0x30490fdb00107423 */ /* 0x000fc80000000005 */
[----:B0-----:R-:W-:Y:S05]  /*0500*/  @!P0 BRA `(.L_x_3) ;  /* 0x0000000000108947 */ /* 0x001fea0003800000 */
[----:B------:R-:W-:Y:S02]  /*0510*/  MOV R0, R17 ;  /* 0x0000001100007202 */ /* 0x000fe40000000f00 */
[----:B------:R-:W-:-:S07]  /*0520*/  MOV R20, 0x540 ;  /* 0x0000054000147802 */ /* 0x000fce0000000f00 */
[----:B-1----:R-:W-:Y:S05]  /*0530*/  CALL.REL.NOINC `($__internal_0_$__cuda_sm20_sqrt_rn_f32_slowpath) ;  /* 0x0000000c00cc7944 */ /* 0x002fea0003c00000 */
[----:B------:R-:W-:Y:S05]  /*0540*/  BRA `(.L_x_4) ;  /* 0x0000000000107947 */ /* 0x000fea0003800000 */
.L_x_3:
[----:B-1----:R-:W-:Y:S01]  /*0550*/  FMUL.FTZ R0, R17, R4 ;  /* 0x0000000411007220 */ /* 0x002fe20000410000 */
[----:B------:R-:W-:-:S03]  /*0560*/  FMUL.FTZ R4, R4, 0.5 ;  /* 0x3f00000004047820 */ /* 0x000fc60000410000 */
[----:B------:R-:W-:-:S04]  /*0570*/  FFMA R3, -R0, R0, R17 ;  /* 0x0000000000037223 */ /* 0x000fc80000000111 */
[----:B------:R-:W-:-:S07]  /*0580*/  FFMA R0, R3, R4, R0 ;  /* 0x0000000403007223 */ /* 0x000fce0000000000 */
.L_x_4:
[----:B------:R-:W-:Y:S05]  /*0590*/  BSYNC.RECONVERGENT B0 ;  /* 0x0000000000007941 */ /* 0x000fea0003800200 */
.L_x_2:
[----:B------:R-:W-:Y:S01]  /*05a0*/  SHF.R.U32.HI R4, RZ, 0x2, R13 ;  /* 0x00000002ff047819 */ /* 0x000fe2000001160d */
[----:B------:R-:W-:Y:S02]  /*05b0*/  IMAD.SHL.U32 R3, R9, 0x10, RZ ;  /* 0x0000001009037824 */ /* 0x000fe400078e00ff */
[----:B------:R-:W-:Y:S02]  /*05c0*/  HFMA2 R20, -RZ, RZ, 1.5048828125, 33.21875 ;  /* 0x3e055027ff147431 */ /* 0x000fe400000001ff */
[----:B------:R-:W-:Y:S01]  /*05d0*/  IMAD.MOV.U32 R19, RZ, RZ, 0x30c90fdb ;  /* 0x30c90fdbff137424 */ /* 0x000fe200078e00ff */
[----:B------:R-:W-:Y:S01]  /*05e0*/  LOP3.LUT R4, R4, R13, RZ, 0x3c, !PT ;  /* 0x0000000d04047212 */ /* 0x000fe200078e3cff */
[----:B------:R-:W-:Y:S03]  /*05f0*/  BSSY.RECONVERGENT B0, `(.L_x_5) ;  /* 0x000003e000007945 */ /* 0x000fe60003800200 */
[----:B------:R-:W-:-:S04]  /*0600*/  SHF.L.U32 R5, R4, 0x1, RZ ;  /* 0x0000000104057819 */ /* 0x000fc800000006ff */
[----:B------:R-:W-:-:S04]  /*0610*/  LOP3.LUT R4, R4, R5, R3, 0x96, !PT ;  /* 0x0000000504047212 */ /* 0x000fc800078e9603 */
[----:B------:R-:W-:Y:S01]  /*0620*/  LOP3.LUT R13, R4, R9, RZ, 0x3c, !PT ;  /* 0x00000009040d7212 */ /* 0x000fe200078e3cff */
[----:B------:R-:W-:-:S03]  /*0630*/  IMAD.MOV.U32 R4, RZ, RZ, 0x2f800000 ;  /* 0x2f800000ff047424 */ /* 0x000fc600078e00ff */
[----:B------:R-:W-:-:S04]  /*0640*/  IADD3 R3, PT, PT, R8, 0x587c5, R13 ;  /* 0x000587c508037810 */ /* 0x000fc80007ffe00d */
        /* <DEDUP_REMOVED lines=8> */
[----:B------:R-:W-:Y:S02]  /*06d0*/  FMUL.RZ R18, R16, 0.15915493667125701904 ;  /* 0x3e22f98310127820 */ /* 0x000fe4000040c000 */
        /* <DEDUP_REMOVED lines=12> */
[----:B------:R-:W-:Y:S02]  /*07a0*/  FFMA R4, R5, 1.1920928955078125e-07, R4 ;  /* 0x3400000005047823 */ /* 0x000fe40000000004 */
[----:B------:R-:W-:Y:S01]  /*07b0*/  FFMA R5, R17, R20, R17 ;  /* 0x0000001411057223 */ /* 0x000fe20000000011 */
[----:B------:R-:W-:Y:S01]  /*07c0*/  SHF.R.U32.HI R17, RZ, 0x2, R2 ;  /* 0x00000002ff117819 */ /* 0x000fe20000011602 */
[----:B------:R-:W-:-:S02]  /*07d0*/  IMAD.MOV.U32 R20, RZ, RZ, 0x7f800000 ;  /* 0x7f800000ff147424 */ /* 0x000fc400078e00ff */
[----:B------:R-:W-:Y:S01]  /*07e0*/  FFMA R16, R4, 0.69314718246459960938, R5 ;  /* 0x3f31721804107823 */ /* 0x000fe20000000005 */
[----:B------:R-:W-:Y:S01]  /*07f0*/  LOP3.LUT R17, R17, R2, RZ, 0x3c, !PT ;  /* 0x0000000211117212 */ /* 0x000fe200078e3cff */
[----:B------:R-:W-:Y:S01]  /*0800*/  IMAD.SHL.U32 R2, R13, 0x10, RZ ;  /* 0x000000100d027824 */ /* 0x000fe200078e00ff */
[----:B------:R-:W0:Y:S01]  /*0810*/  MUFU.SIN R5, R18 ;  /* 0x0000001200057308 */ /* 0x000e220000000400 */
[----:B------:R-:W-:Y:S01]  /*0820*/  @P0 FFMA R16, R3, R20, +INF ;  /* 0x7f80000003100423 */ /* 0x000fe20000000014 */
[----:B------:R-:W-:Y:S02]  /*0830*/  SHF.L.U32 R4, R17, 0x1, RZ ;  /* 0x0000000111047819 */ /* 0x000fe400000006ff */
[----:B------:R-:W-:Y:S01]  /*0840*/  FSETP.NEU.AND P0, PT, R3, RZ, PT ;  /* 0x000000ff0300720b */ /* 0x000fe20003f0d000 */
[----:B------:R-:W-:Y:S01]  /*0850*/  FMUL R16, R16, -2 ;  /* 0xc000000010107820 */ /* 0x000fe20000400000 */
[----:B------:R-:W-:-:S04]  /*0860*/  LOP3.LUT R2, R17, R4, R2, 0x96, !PT ;  /* 0x0000000411027212 */ /* 0x000fc800078e9602 */
[----:B------:R-:W-:Y:S02]  /*0870*/  FSEL R17, R16, +INF , P0 ;  /* 0x7f80000010117808 */ /* 0x000fe40000000000 */
[----:B------:R-:W-:Y:S02]  /*0880*/  LOP3.LUT R3, R2, R13, RZ, 0x3c, !PT ;  /* 0x0000000d02037212 */ /* 0x000fe400078e3cff */
[----:B------:R-:W-:Y:S01]  /*0890*/  IADD3 R4, PT, PT, R17, -0xd000000, RZ ;  /* 0xf300000011047810 */ /* 0x000fe20007ffe0ff */
[----:B------:R1:W2:Y:S01]  /*08a0*/  MUFU.RSQ R16, R17 ;  /* 0x0000001100107308 */ /* 0x0002a20000001400 */
[----:B------:R-:W-:Y:S01]  /*08b0*/  IADD3 R2, PT, PT, R8, 0xb0f8a, R3 ;  /* 0x000b0f8a08027810 */ /* 0x000fe20007ffe003 */
[----:B0-----:R-:W-:Y:S01]  /*08c0*/  FMUL R0, R5, R0 ;  /* 0x0000000005007220 */ /* 0x001fe20000400000 */
[----:B------:R-:W-:Y:S02]  /*08d0*/  ISETP.GT.U32.AND P0, PT, R4, 0x727fffff, PT ;  /* 0x727fffff0400780c */ /* 0x000fe40003f04070 */
[----:B------:R-:W-:Y:S01]  /*08e0*/  I2FP.F32.U32 R2, R2 ;  /* 0x0000000200027245 */ /* 0x000fe20000201000 */
[----:B------:R-:W-:-:S04]  /*08f0*/  FFMA R5, R11, R0, R12 ;  /* 0x000000000b057223 */ /* 0x000fc8000000000c */
[----:B------:R-:W-:Y:S01]  /*0900*/  FMUL R10, R5, R10 ;  /* 0x0000000a050a7220 */ /* 0x000fe20000400000 */
[----:B------:R-:W-:-:S05]  /*0910*/  FFMA R2, R2, R19, 7.314590599882819788e-10 ;  /* 0x30490fdb02027423 */ /* 0x000fca0000000013 */
[----:B-1----:R-:W-:Y:S05]  /*0920*/  @!P0 BRA `(.L_x_6) ;  /* 0x0000000000188947 */ /* 0x002fea0003800000 */
[----:B------:R-:W-:Y:S01]  /*0930*/  BSSY.RECONVERGENT B1, `(.L_x_7) ;  /* 0x0000004000017945 */ /* 0x000fe20003800200 */
[----:B------:R-:W-:Y:S02]  /*0940*/  MOV R0, R17 ;  /* 0x0000001100007202 */ /* 0x000fe40000000f00 */
[----:B------:R-:W-:-:S07]  /*0950*/  MOV R20, 0x970 ;  /* 0x0000097000147802 */ /* 0x000fce0000000f00 */
[----:B--2---:R-:W-:Y:S05]  /*0960*/  CALL.REL.NOINC `($__internal_0_$__cuda_sm20_sqrt_rn_f32_slowpath) ;  /* 0x0000000800c07944 */ /* 0x004fea0003c00000 */
[----:B------:R-:W-:Y:S05]  /*0970*/  BSYNC.RECONVERGENT B1 ;  /* 0x0000000000017941 */ /* 0x000fea0003800200 */
.L_x_7:
[----:B------:R-:W-:Y:S05]  /*0980*/  BRA `(.L_x_8) ;  /* 0x0000000000107947 */ /* 0x000fea0003800000 */
.L_x_6:
[----:B--2---:R-:W-:Y:S01]  /*0990*/  FMUL.FTZ R0, R17, R16 ;  /* 0x0000001011007220 */ /* 0x004fe20000410000 */
[----:B------:R-:W-:-:S03]  /*09a0*/  FMUL.FTZ R4, R16, 0.5 ;  /* 0x3f00000010047820 */ /* 0x000fc60000410000 */
[----:B------:R-:W-:-:S04]  /*09b0*/  FFMA R5, -R0, R0, R17 ;  /* 0x0000000000057223 */ /* 0x000fc80000000111 */
[----:B------:R-:W-:-:S07]  /*09c0*/  FFMA R0, R5, R4, R0 ;  /* 0x0000000405007223 */ /* 0x000fce0000000000 */
.L_x_8:
[----:B------:R-:W-:Y:S05]  /*09d0*/  BSYNC.RECONVERGENT B0 ;  /* 0x0000000000007941 */ /* 0x000fea0003800200 */
.L_x_5:
[----:B------:R-:W-:Y:S01]  /*09e0*/  FMUL.RZ R16, R2, 0.15915493667125701904 ;  /* 0x3e22f98302107820 */ /* 0x000fe2000040c000 */
[----:B------:R-:W-:Y:S01]  /*09f0*/  UIADD3 UR4, UPT, UPT, UR4, 0x2, URZ ;  /* 0x0000000204047890 */ /* 0x000fe2000fffe0ff */
[----:B------:R-:W-:Y:S01]  /*0a00*/  MOV R2, R13 ;  /* 0x0000000d00027202 */ /* 0x000fe20000000f00 */
[----:B------:R-:W-:Y:S01]  /*0a10*/  IMAD.MOV.U32 R13, RZ, RZ, R9 ;  /* 0x000000ffff0d7224 */ /* 0x000fe200078e0009 */
[----:B------:R-:W0:Y:S01]  /*0a20*/  MUFU.SIN R5, R16 ;  /* 0x0000001000057308 */ /* 0x000e220000000400 */
[----:B------:R-:W-:Y:S01]  /*0a30*/  UISETP.NE.AND UP0, UPT, UR4, URZ, UPT ;  /* 0x000000ff0400728c */ /* 0x000fe2000bf05270 */
[----:B------:R-:W-:Y:S01]  /*0a40*/  VIADD R8, R8, 0x161f14 ;  /* 0x00161f1408087836 */ /* 0x000fe20000000000 */
[----:B------:R-:W-:Y:S01]  /*0a50*/  MOV R9, R14 ;  /* 0x0000000e00097202 */ /* 0x000fe20000000f00 */
[----:B------:R-:W-:Y:S02]  /*0a60*/  IMAD.MOV.U32 R4, RZ, RZ, R15 ;  /* 0x000000ffff047224 */ /* 0x000fe400078e000f */
[----:B0-----:R-:W-:-:S04]  /*0a70*/  FMUL R0, R5, R0 ;  /* 0x0000000005007220 */ /* 0x001fc80000400000 */
[----:B------:R-:W-:-:S04]  /*0a80*/  FFMA R5, R11, R0, R12 ;  /* 0x000000000b057223 */ /* 0x000fc8000000000c */
[----:B------:R-:W-:Y:S01]  /*0a90*/  FMUL R10, R10, R5 ;  /* 0x000000050a0a7220 */ /* 0x000fe20000400000 */
[----:B------:R-:W-:Y:S06]  /*0aa0*/  BRA.U UP0, `(.L_x_9) ;  /* 0xfffffff500c47547 */ /* 0x000fec000b83ffff */
[----:B------:R-:W-:Y:S01]  /*0ab0*/  IADD3 R8, PT, PT, R8, -0xb0f8a, RZ ;  /* 0xfff4f07608087810 */ /* 0x000fe20007ffe0ff */
[----:B------:R-:W-:Y:S01]  /*0ac0*/  IMAD.MOV.U32 R9, RZ, RZ, R14 ;  /* 0x000000ffff097224 */ /* 0x000fe200078e000e */
[----:B------:R-:W-:-:S07]  /*0ad0*/  MOV R4, R15 ;  /* 0x0000000f00047202 */ /* 0x000fce0000000f00 */
.L_x_1:
[----:B------:R-:W0:Y:S02]  /*0ae0*/  LDCU UR4, c[0x0][0x394] ;  /* 0x00007280ff0477ac */ /* 0x000e240008000800 */
[----:B0-----:R-:W-:-:S04]  /*0af0*/  ULOP3.LUT UR4, UR4, 0x1, URZ, 0xc0, !UPT ;  /* 0x0000000104047892 */ /* 0x001fc8000f8ec0ff */
[----:B------:R-:W-:-:S09]  /*0b00*/  UISETP.NE.U32.AND UP0, UPT, UR4, 0x1, UPT ;  /* 0x000000010400788c */ /* 0x000fd2000bf05070 */
[----:B------:R-:W-:Y:S05]  /*0b10*/  BRA.U UP0, `(.L_x_0) ;  /* 0x0000000500087547 */ /* 0x000fea000b800000 */
[----:B-----5:R-:W-:Y:S01]  /*0b20*/  SHF.R.U32.HI R0, RZ, 0x2, R9 ;  /* 0x00000002ff007819 */ /* 0x020fe20000011609 */
[----:B------:R-:W-:Y:S02]  /*0b30*/  IMAD.SHL.U32 R5, R3, 0x10, RZ ;  /* 0x0000001003057824 */ /* 0x000fe400078e00ff */
[----:B------:R-:W-:Y:S02]  /*0b40*/  HFMA2 R14, -RZ, RZ, 1.5048828125, 33.21875 ;  /* 0x3e055027ff0e7431 */ /* 0x000fe400000001ff */
[----:B------:R-:W-:Y:S01]  /*0b50*/  IMAD.MOV.U32 R13, RZ, RZ, 0x7f800000 ;  /* 0x7f800000ff0d7424 */ /* 0x000fe200078e00ff */
[----:B------:R-:W-:Y:S01]  /*0b60*/  LOP3.LUT R0, R0, R9, RZ, 0x3c, !PT ;  /* 0x0000000900007212 */ /* 0x000fe200078e3cff */
[----:B------:R-:W-:Y:S03]  /*0b70*/  BSSY.RECONVERGENT B0, `(.L_x_10) ;  /* 0x0000037000007945 */ /* 0x000fe60003800200 */
[----:B------:R-:W-:-:S04]  /*0b80*/  SHF.L.U32 R2, R0, 0x1, RZ ;  /* 0x0000000100027819 */ /* 0x000fc800000006ff */
[----:B------:R-:W-:Y:S01]  /*0b90*/  LOP3.LUT R2, R0, R2, R5, 0x96, !PT ;  /* 0x0000000200027212 */ /* 0x000fe200078e9605 */
[----:B------:R-:W-:-:S03]  /*0ba0*/  IMAD.MOV.U32 R5, RZ, RZ, 0x2f800000 ;  /* 0x2f800000ff057424 */ /* 0x000fc600078e00ff */
[----:B------:R-:W-:-:S04]  /*0bb0*/  LOP3.LUT R3, R2, R3, RZ, 0x3c, !PT ;  /* 0x0000000302037212 */ /* 0x000fc800078e3cff */
[----:B------:R-:W-:-:S04]  /*0bc0*/  IADD3 R0, PT, PT, R8, 0x587c5, R3 ;  /* 0x000587c508007810 */ /* 0x000fc80007ffe003 */
[----:B------:R-:W-:-:S05]  /*0bd0*/  I2FP.F32.U32 R0, R0 ;  /* 0x0000000000007245 */ /* 0x000fca0000201000 */
[----:B------:R-:W-:-:S05]  /*0be0*/  FFMA R0, R0, R5, 1.1641532182693481445e-10 ;  /* 0x2f00000000007423 */ /* 0x000fca0000000005 */
[----:B------:R-:W-:-:S13]  /*0bf0*/  FSETP.GEU.AND P0, PT, R0, 1.175494350822287508e-38, PT ;  /* 0x008000000000780b */ /* 0x000fda0003f0e000 */
[----:B------:R-:W-:-:S05]  /*0c00*/  @!P0 FMUL R0, R0, 8388608 ;  /* 0x4b00000000008820 */ /* 0x000fca0000400000 */
[----:B------:R-:W-:-:S04]  /*0c10*/  IADD3 R2, PT, PT, R0, -0x3f2aaaab, RZ ;  /* 0xc0d5555500027810 */ /* 0x000fc80007ffe0ff */
[----:B------:R-:W-:-:S05]  /*0c20*/  LOP3.LUT R5, R2, 0xff800000, RZ, 0xc0, !PT ;  /* 0xff80000002057812 */ /* 0x000fca00078ec0ff */
[----:B------:R-:W-:Y:S01]  /*0c30*/  IMAD.IADD R2, R0, 0x1, -R5 ;  /* 0x0000000100027824 */ /* 0x000fe200078e0a05 */
[----:B------:R-:W-:-:S03]  /*0c40*/  I2FP.F32.S32 R5, R5 ;  /* 0x0000000500057245 */ /* 0x000fc60000201400 */
        /* <DEDUP_REMOVED lines=8> */
[C---:B------:R-:W-:Y:S01]  /*0cd0*/  FFMA R14, R9.reuse, R2, -0.5 ;  /* 0xbf000000090e7423 */ /* 0x040fe20000000002 */
        /* <DEDUP_REMOVED lines=8> */
[----:B------:R-:W-:Y:S02]  /*0d60*/  IMAD.SHL.U32 R2, R3, 0x10, RZ ;  /* 0x0000001003027824 */ /* 0x000fe400078e00ff */
[C---:B------:R-:W-:Y:S01]  /*0d70*/  SHF.L.U32 R4, R5.reuse, 0x1, RZ ;  /* 0x0000000105047819 */ /* 0x040fe200000006ff */
[C---:B------:R-:W-:Y:S01]  /*0d80*/  @P0 FFMA R9, R0.reuse, R13, +INF ;  /* 0x7f80000000090423 */ /* 0x040fe2000000000d */
[----:B------:R-:W-:Y:S02]  /*0d90*/  FSETP.NEU.AND P0, PT, R0, RZ, PT ;  /* 0x000000ff0000720b */ /* 0x000fe40003f0d000 */
[----:B------:R-:W-:Y:S01]  /*0da0*/  LOP3.LUT R2, R5, R4, R2, 0x96, !PT ;  /* 0x0000000405027212 */ /* 0x000fe200078e9602 */
[----:B------:R-:W-:-:S03]  /*0db0*/  FMUL R9, R9, -2 ;  /* 0xc000000009097820 */ /* 0x000fc60000400000 */
[----:B------:R-:W-:Y:S02]  /*0dc0*/  LOP3.LUT R3, R2, R3, RZ, 0x3c, !PT ;  /* 0x0000000302037212 */ /* 0x000fe400078e3cff */
[----:B------:R-:W-:Y:S02]  /*0dd0*/  FSEL R9, R9, +INF , P0 ;  /* 0x7f80000009097808 */ /* 0x000fe40000000000 */
[----:B------:R-:W-:Y:S01]  /*0de0*/  IADD3 R3, PT, PT, R8, 0xb0f8a, R3 ;  /* 0x000b0f8a08037810 */ /* 0x000fe20007ffe003 */
[----:B------:R-:W-:Y:S01]  /*0df0*/  IMAD.MOV.U32 R8, RZ, RZ, 0x30c90fdb ;  /* 0x30c90fdbff087424 */ /* 0x000fe200078e00ff */
[----:B------:R-:W-:Y:S01]  /*0e00*/  IADD3 R0, PT, PT, R9, -0xd000000, RZ ;  /* 0xf300000009007810 */ /* 0x000fe20007ffe0ff */
[----:B------:R0:W1:Y:S01]  /*0e10*/  MUFU.RSQ R2, R9 ;  /* 0x0000000900027308 */ /* 0x0000620000001400 */
[----:B------:R-:W-:Y:S02]  /*0e20*/  I2FP.F32.U32 R3, R3 ;  /* 0x0000000300037245 */ /* 0x000fe40000201000 */
[----:B------:R-:W-:-:S03]  /*0e30*/  ISETP.GT.U32.AND P0, PT, R0, 0x727fffff, PT ;  /* 0x727fffff0000780c */ /* 0x000fc60003f04070 */
[----:B------:R-:W-:-:S10]  /*0e40*/  FFMA R8, R3, R8, 7.314590599882819788e-10 ;  /* 0x30490fdb03087423 */ /* 0x000fd40000000008 */
[----:B0-----:R-:W-:Y:S05]  /*0e50*/  @!P0 BRA `(.L_x_11) ;  /* 0x0000000000108947 */ /* 0x001fea0003800000 */
[----:B------:R-:W-:Y:S02]  /*0e60*/  MOV R0, R9 ;  /* 0x0000000900007202 */ /* 0x000fe40000000f00 */
[----:B------:R-:W-:-:S07]  /*0e70*/  MOV R20, 0xe90 ;  /* 0x00000e9000147802 */ /* 0x000fce0000000f00 */
[----:B-1----:R-:W-:Y:S05]  /*0e80*/  CALL.REL.NOINC `($__internal_0_$__cuda_sm20_sqrt_rn_f32_slowpath) ;  /* 0x0000000400787944 */ /* 0x002fea0003c00000 */
[----:B------:R-:W-:Y:S05]  /*0e90*/  BRA `(.L_x_12) ;  /* 0x0000000000107947 */ /* 0x000fea0003800000 */
.L_x_11:
[----:B-1----:R-:W-:Y:S01]  /*0ea0*/  FMUL.FTZ R0, R9, R2 ;  /* 0x0000000209007220 */ /* 0x002fe20000410000 */
[----:B------:R-:W-:-:S03]  /*0eb0*/  FMUL.FTZ R2, R2, 0.5 ;  /* 0x3f00000002027820 */ /* 0x000fc60000410000 */
[----:B------:R-:W-:-:S04]  /*0ec0*/  FFMA R3, -R0, R0, R9 ;  /* 0x0000000000037223 */ /* 0x000fc80000000109 */
[----:B------:R-:W-:-:S07]  /*0ed0*/  FFMA R0, R3, R2, R0 ;  /* 0x0000000203007223 */ /* 0x000fce0000000000 */
.L_x_12:
[----:B------:R-:W-:Y:S05]  /*0ee0*/  BSYNC.RECONVERGENT B0 ;  /* 0x0000000000007941 */ /* 0x000fea0003800200 */
.L_x_10:
[----:B------:R-:W-:-:S06]  /*0ef0*/  FMUL.RZ R3, R8, 0.15915493667125701904 ;  /* 0x3e22f98308037820 */ /* 0x000fcc000040c000 */
[----:B------:R-:W0:Y:S02]  /*0f00*/  MUFU.SIN R3, R3 ;  /* 0x0000000300037308 */ /* 0x000e240000000400 */
[----:B0-----:R-:W-:-:S04]  /*0f10*/  FMUL R0, R3, R0 ;  /* 0x0000000003007220 */ /* 0x001fc80000400000 */
[----:B------:R-:W-:-:S04]  /*0f20*/  FFMA R11, R11, R0, R12 ;  /* 0x000000000b0b7223 */ /* 0x000fc8000000000c */
[----:B------:R-:W-:-:S07]  /*0f30*/  FMUL R10, R10, R11 ;  /* 0x0000000b0a0a7220 */ /* 0x000fce0000400000 */
.L_x_0:
[----:B------:R-:W0:Y:S01]  /*0f40*/  LDC R0, c[0x0][0x384] ;  /* 0x0000e100ff007b82 */ /* 0x000e220000000800 */
[----:B------:R-:W0:Y:S01]  /*0f50*/  LDCU UR8, c[0x0][0x38c] ;  /* 0x00007180ff0877ac */ /* 0x000e220008000800 */
[----:B-----5:R-:W-:Y:S01]  /*0f60*/  IMAD.MOV.U32 R5, RZ, RZ, 0x3bbb989d ;  /* 0x3bbb989dff057424 */ /* 0x020fe200078e00ff */
[----:B------:R-:W2:Y:S01]  /*0f70*/  S2R R11, SR_CgaCtaId ;  /* 0x00000000000b7919 */ /* 0x000ea20000008800 */
[----:B------:R-:W-:Y:S01]  /*0f80*/  BSSY.RECONVERGENT B0, `(.L_x_13) ;  /* 0x0000022000007945 */ /* 0x000fe20003800200 */
[----:B------:R-:W3:Y:S02]  /*0f90*/  LDCU.64 UR4, c[0x0][0x390] ;  /* 0x00007200ff0477ac */ /* 0x000ee40008000a00 */
[----:B---3--:R-:W-:Y:S01]  /*0fa0*/  I2FP.F32.S32 R3, UR5 ;  /* 0x0000000500037c45 */ /* 0x008fe20008201400 */
[----:B0-----:R-:W-:Y:S01]  /*0fb0*/  FMUL R0, R0, -UR8 ;  /* 0x8000000800007c20 */ /* 0x001fe20008400000 */
[----:B------:R-:W0:Y:S01]  /*0fc0*/  LDCU UR5, c[0x0][0x3a8] ;  /* 0x00007500ff0577ac */ /* 0x000e220008000800 */
[----:B------:R-:W-:-:S02]  /*0fd0*/  FADD R10, R10, -UR4 ;  /* 0x800000040a0a7e21 */ /* 0x000fc40008000000 */
[----:B------:R-:W-:-:S03]  /*0fe0*/  FMUL R0, R0, UR8 ;  /* 0x0000000800007c20 */ /* 0x000fc60008400000 */
[----:B------:R-:W-:Y:S01]  /*0ff0*/  FMNMX R9, RZ, R10, !PT ;  /* 0x0000000aff097209 */ /* 0x000fe20007800000 */
[----:B------:R-:W-:Y:S01]  /*1000*/  FMUL R0, R0, R3 ;  /* 0x0000000300007220 */ /* 0x000fe20000400000 */
[----:B------:R-:W-:-:S03]  /*1010*/  MOV R3, 0x437c0000 ;  /* 0x437c000000037802 */ /* 0x000fc60000000f00 */
[----:B------:R-:W-:-:S04]  /*1020*/  FFMA.SAT R2, R0, R5, 0.5 ;  /* 0x3f00000000027423 */ /* 0x000fc80000002005 */
[----:B------:R-:W-:-:S04]  /*1030*/  FFMA.RM R2, R2, R3, 12582913 ;  /* 0x4b40000102027423 */ /* 0x000fc80000004003 */
[C---:B------:R-:W-:Y:S01]  /*1040*/  FADD R3, R2.reuse, -12583039 ;  /* 0xcb40007f02037421 */ /* 0x040fe20000000000 */
[----:B------:R-:W-:-:S03]  /*1050*/  IMAD.SHL.U32 R2, R2, 0x800000, RZ ;  /* 0x0080000002027824 */ /* 0x000fc600078e00ff */
[----:B------:R-:W-:-:S04]  /*1060*/  FFMA R3, R0, 1.4426950216293334961, -R3 ;  /* 0x3fb8aa3b00037823 */ /* 0x000fc80000000803 */
[----:B------:R-:W-:Y:S01]  /*1070*/  FFMA R4, R0, 1.925963033500011079e-08, R3 ;  /* 0x32a5706000047823 */ /* 0x000fe20000000003 */
[----:B0-----:R-:W-:-:S03]  /*1080*/  I2FP.F32.S32 R3, UR5 ;  /* 0x0000000500037c45 */ /* 0x001fc60008201400 */
[----:B------:R-:W0:Y:S08]  /*1090*/  MUFU.EX2 R5, R4 ;  /* 0x0000000400057308 */ /* 0x000e300000000800 */
[----:B------:R-:W3:Y:S01]  /*10a0*/  MUFU.RCP R8, R3 ;  /* 0x0000000300087308 */ /* 0x000ee20000001000 */
[----:B0-----:R-:W-:Y:S01]  /*10b0*/  FMUL R0, R2, R5 ;  /* 0x0000000502007220 */ /* 0x001fe20000400000 */
[----:B------:R-:W-:-:S03]  /*10c0*/  MOV R2, 0x400 ;  /* 0x0000040000027802 */ /* 0x000fc60000000f00 */
[----:B------:R-:W-:Y:S01]  /*10d0*/  FMUL R0, R0, R9 ;  /* 0x0000000900007220 */ /* 0x000fe20000400000 */
[----:B--2---:R-:W-:-:S03]  /*10e0*/  LEA R2, R11, R2, 0x18 ;  /* 0x000000020b027211 */ /* 0x004fc600078ec0ff */
[----:B------:R-:W0:Y:S01]  /*10f0*/  FCHK P0, R0, R3 ;  /* 0x0000000300007302 */ /* 0x000e220000000000 */
[----:B---3--:R-:W-:-:S04]  /*1100*/  FFMA R5, -R3, R8, 1 ;  /* 0x3f80000003057423 */ /* 0x008fc80000000108 */
[----:B------:R-:W-:Y:S01]  /*1110*/  FFMA R9, R8, R5, R8 ;  /* 0x0000000508097223 */ /* 0x000fe20000000008 */
[----:B------:R-:W-:-:S03]  /*1120*/  LEA R5, R7, R2, 0x2 ;  /* 0x0000000207057211 */ /* 0x000fc600078e10ff */
[----:B------:R-:W-:-:S04]  /*1130*/  FFMA R4, R0, R9, RZ ;  /* 0x0000000900047223 */ /* 0x000fc800000000ff */
[----:B------:R-:W-:-:S04]  /*1140*/  FFMA R8, -R3, R4, R0 ;  /* 0x0000000403087223 */ /* 0x000fc80000000100 */
[----:B------:R-:W-:Y:S01]  /*1150*/  FFMA R4, R9, R8, R4 ;  /* 0x0000000809047223 */ /* 0x000fe20000000004 */
[----:B0-----:R-:W-:Y:S06]  /*1160*/  @!P0 BRA `(.L_x_14) ;  /* 0x00000000000c8947 */ /* 0x001fec0003800000 */
[----:B------:R-:W-:-:S07]  /*1170*/  MOV R4, 0x1190 ;  /* 0x0000119000047802 */ /* 0x000fce0000000f00 */
[----:B-1----:R-:W-:Y:S05]  /*1180*/  CALL.REL.NOINC `($__internal_1_$__cuda_sm3x_div_rn_noftz_f32_slowpath) ;  /* 0x0000000400147944 */ /* 0x002fea0003c00000 */
[----:B------:R-:W-:-:S07]  /*1190*/  IMAD.MOV.U32 R4, RZ, RZ, R0 ;  /* 0x000000ffff047224 */ /* 0x000fce00078e0000 */
.L_x_14:
[----:B------:R-:W-:Y:S05]  /*11a0*/  BSYNC.RECONVERGENT B0 ;  /* 0x0000000000007941 */ /* 0x000fea0003800200 */
.L_x_13:
[----:B------:R-:W-:Y:S01]  /*11b0*/  ISETP.GE.U32.AND P0, PT, R7, 0x2, PT ;  /* 0x000000020700780c */ /* 0x000fe20003f06070 */
[----:B------:R-:W-:Y:S01]  /*11c0*/  FMUL R0, R4, R4 ;  /* 0x0000000404007220 */ /* 0x000fe20000400000 */
[C---:B-1----:R-:W-:Y:S01]  /*11d0*/  LEA R9, R6.reuse, R2, 0x2 ;  /* 0x0000000206097211 */ /* 0x042fe200078e10ff */
[----:B------:R-:W-:Y:S02]  /*11e0*/  IMAD R11, R6, 0x4, R5 ;  /* 0x00000004060b7824 */ /* 0x000fe400078e0205 */
[----:B------:R-:W-:Y:S02]  /*11f0*/  FMUL R0, R3, R0 ;  /* 0x0000000003007220 */ /* 0x000fe40000400000 */
[----:B------:R0:W-:Y:S04]  /*1200*/  STS [R9], R4 ;  /* 0x0000000409007388 */ /* 0x0001e80000000800 */
[----:B------:R0:W-:Y:S01]  /*1210*/  STS [R11], R0 ;  /* 0x000000000b007388 */ /* 0x0001e20000000800 */
[----:B------:R-:W-:Y:S06]  /*1220*/  BAR.SYNC.DEFER_BLOCKING 0x0 ;  /* 0x0000000000007b1d */ /* 0x000fec0000010000 */
[----:B------:R-:W-:Y:S05]  /*1230*/  @!P0 BRA `(.L_x_15) ;  /* 0x00000000004c8947 */ /* 0x000fea0003800000 */
.L_x_18:
[----:B------:R-:W-:Y:S01]  /*1240*/  SHF.R.U32.HI R8, RZ, 0x1, R7 ;  /* 0x00000001ff087819 */ /* 0x000fe20000011607 */
[----:B------:R-:W-:Y:S03]  /*1250*/  BSSY.RECONVERGENT B0, `(.L_x_16) ;  /* 0x000000d000007945 */ /* 0x000fe60003800200 */
[----:B------:R-:W-:-:S13]  /*1260*/  ISETP.GE.U32.AND P0, PT, R6, R8, PT ;  /* 0x000000080600720c */ /* 0x000fda0003f06070 */
[----:B-1----:R-:W-:Y:S05]  /*1270*/  @P0 BRA `(.L_x_17) ;  /* 0x0000000000280947 */ /* 0x002fea0003800000 */
[----:B0-----:R-:W-:Y:S01]  /*1280*/  LEA R0, R8, R9, 0x2 ;  /* 0x0000000908007211 */ /* 0x001fe200078e10ff */
[----:B------:R-:W-:Y:S05]  /*1290*/  LDS R3, [R9] ;  /* 0x0000000009037984 */ /* 0x000fea0000000800 */
[----:B------:R-:W0:Y:S02]  /*12a0*/  LDS R0, [R0] ;  /* 0x0000000000007984 */ /* 0x000e240000000800 */
[----:B0-----:R-:W-:Y:S01]  /*12b0*/  FADD R2, R0, R3 ;  /* 0x0000000300027221 */ /* 0x001fe20000000000 */
[----:B------:R-:W-:-:S04]  /*12c0*/  IMAD R3, R8, 0x4, R11 ;  /* 0x0000000408037824 */ /* 0x000fc800078e020b */
[----:B------:R-:W-:Y:S04]  /*12d0*/  STS [R9], R2 ;  /* 0x0000000209007388 */ /* 0x000fe80000000800 */
[----:B------:R-:W-:Y:S04]  /*12e0*/  LDS R3, [R3] ;  /* 0x0000000003037984 */ /* 0x000fe80000000800 */
[----:B------:R-:W0:Y:S02]  /*12f0*/  LDS R4, [R11] ;  /* 0x000000000b047984 */ /* 0x000e240000000800 */
[----:B0-----:R-:W-:-:S05]  /*1300*/  FADD R4, R3, R4 ;  /* 0x0000000403047221 */ /* 0x001fca0000000000 */
[----:B------:R1:W-:Y:S02]  /*1310*/  STS [R11], R4 ;  /* 0x000000040b007388 */ /* 0x0003e40000000800 */
.L_x_17:
[----:B------:R-:W-:Y:S05]  /*1320*/  BSYNC.RECONVERGENT B0 ;  /* 0x0000000000007941 */ /* 0x000fea0003800200 */
.L_x_16:
[----:B------:R-:W-:Y:S01]  /*1330*/  BAR.SYNC.DEFER_BLOCKING 0x0 ;  /* 0x0000000000007b1d */ /* 0x000fe20000010000 */
[----:B------:R-:W-:Y:S02]  /*1340*/  ISETP.GT.U32.AND P0, PT, R7, 0x3, PT ;  /* 0x000000030700780c */ /* 0x000fe40003f04070 */
[----:B------:R-:W-:-:S11]  /*1350*/  MOV R7, R8 ;  /* 0x0000000800077202 */ /* 0x000fd60000000f00 */
[----:B------:R-:W-:Y:S05]  /*1360*/  @P0 BRA `(.L_x_18) ;  /* 0xfffffffc00b40947 */ /* 0x000fea000383ffff */
.L_x_15:
[----:B------:R-:W-:-:S13]  /*1370*/  ISETP.NE.AND P0, PT, R6, RZ, PT ;  /* 0x000000ff0600720c */ /* 0x000fda0003f05270 */
[----:B------:R-:W-:Y:S05]  /*1380*/  @P0 EXIT ;  /* 0x000000000000094d */ /* 0x000fea0003800000 */
[----:B------:R-:W2:Y:S01]  /*1390*/  S2UR UR5, SR_CgaCtaId ;  /* 0x00000000000579c3 */ /* 0x000ea20000008800 */
[----:B------:R-:W-:Y:S01]  /*13a0*/  UMOV UR4, 0x400 ;  /* 0x0000040000047882 */ /* 0x000fe20000000000 */
[----:B------:R-:W-:Y:S06]  /*13b0*/  LDS R5, [R5] ;  /* 0x0000000005057984 */ /* 0x000fec0000000800 */
[----:B------:R-:W3:Y:S01]  /*13c0*/  LDC.64 R2, c[0x0][0x3a0] ;  /* 0x0000e800ff027b82 */ /* 0x000ee20000000a00 */
[----:B--2---:R-:W-:-:S09]  /*13d0*/  ULEA UR4, UR5, UR4, 0x18 ;  /* 0x0000000405047291 */ /* 0x004fd2000f8ec0ff */
[----:B0-----:R-:W3:Y:S02]  /*13e0*/  LDS R9, [UR4] ;  /* 0x00000004ff097984 */ /* 0x001ee40008000800 */
[----:B------:R-:W0:Y:S02]  /*13f0*/  LDCU.64 UR4, c[0x0][0x3a0] ;  /* 0x00007400ff0477ac */ /* 0x000e240008000a00 */
[----:B0-----:R-:W-:-:S04]  /*1400*/  UIADD3 UR4, UP0, UPT, UR4, 0x4, URZ ;  /* 0x0000000404047890 */ /* 0x001fc8000ff1e0ff */
[----:B------:R-:W-:Y:S02]  /*1410*/  UIADD3.X UR5, UPT, UPT, URZ, UR5, URZ, UP0, !UPT ;  /* 0x00000005ff057290 */ /* 0x000fe400087fe4ff */
[----:B------:R-:W-:-:S04]  /*1420*/  IMAD.U32 R6, RZ, RZ, UR4 ;  /* 0x00000004ff067e24 */ /* 0x000fc8000f8e00ff */
[----:B------:R-:W-:Y:S01]  /*1430*/  MOV R7, UR5 ;  /* 0x0000000500077c02 */ /* 0x000fe20008000f00 */
[----:B---3--:R-:W-:Y:S04]  /*1440*/  REDG.E.ADD.F32.FTZ.RN.STRONG.GPU desc[UR6][R2.64], R9 ;  /* 0x00000009020079a6 */ /* 0x008fe8000c12f306 */
[----:B------:R-:W-:Y:S01]  /*1450*/  REDG.E.ADD.F32.FTZ.RN.STRONG.GPU desc[UR6][R6.64], R5 ;  /* 0x00000005060079a6 */ /* 0x000fe2000c12f306 */
[----:B------:R-:W-:Y:S05]  /*1460*/  EXIT ;  /* 0x000000000000794d */ /* 0x000fea0003800000 */
        .weak           $__internal_0_$__cuda_sm20_sqrt_rn_f32_slowpath
        .type           $__internal_0_$__cuda_sm20_sqrt_rn_f32_slowpath,@function
        .size           $__internal_0_$__cuda_sm20_sqrt_rn_f32_slowpath,($__internal_1_$__cuda_sm3x_div_rn_noftz_f32_slowpath - $__internal_0_$__cuda_sm20_sqrt_rn_f32_slowpath)
$__internal_0_$__cuda_sm20_sqrt_rn_f32_slowpath:
[----:B------:R-:W-:-:S13]  /*1470*/  LOP3.LUT P0, RZ, R0, 0x7fffffff, RZ, 0xc0, !PT ;  /* 0x7fffffff00ff7812 */ /* 0x000fda000780c0ff */
[----:B------:R-:W-:Y:S01]  /*1480*/  @!P0 IMAD.MOV.U32 R4, RZ, RZ, R0 ;  /* 0x000000ffff048224 */ /* 0x000fe200078e0000 */
[----:B------:R-:W-:Y:S06]  /*1490*/  @!P0 BRA `(.L_x_19) ;  /* 0x0000000000408947 */ /* 0x000fec0003800000 */
[----:B------:R-:W-:-:S13]  /*14a0*/  FSETP.GEU.FTZ.AND P0, PT, R0, RZ, PT ;  /* 0x000000ff0000720b */ /* 0x000fda0003f1e000 */
[----:B------:R-:W-:Y:S01]  /*14b0*/  @!P0 MOV R4, 0x7fffffff ;  /* 0x7fffffff00048802 */ /* 0x000fe20000000f00 */
[----:B------:R-:W-:Y:S06]  /*14c0*/  @!P0 BRA `(.L_x_19) ;  /* 0x0000000000348947 */ /* 0x000fec0003800000 */
[----:B------:R-:W-:-:S13]  /*14d0*/  FSETP.GTU.FTZ.AND P0, PT, |R0|, +INF , PT ;  /* 0x7f8000000000780b */ /* 0x000fda0003f1c200 */
[----:B------:R-:W-:Y:S01]  /*14e0*/  @P0 FADD.FTZ R4, R0, 1 ;  /* 0x3f80000000040421 */ /* 0x000fe20000010000 */
[----:B------:R-:W-:Y:S06]  /*14f0*/  @P0 BRA `(.L_x_19) ;  /* 0x0000000000280947 */ /* 0x000fec0003800000 */
[----:B------:R-:W-:-:S13]  /*1500*/  FSETP.NEU.FTZ.AND P0, PT, |R0|, +INF , PT ;  /* 0x7f8000000000780b */ /* 0x000fda0003f1d200 */
[----:B------:R-:W-:-:S04]  /*1510*/  @P0 FFMA R5, R0, 1.84467440737095516160e+19, RZ ;  /* 0x5f80000000050823 */ /* 0x000fc800000000ff */
[----:B------:R-:W0:Y:S02]  /*1520*/  @P0 MUFU.RSQ R4, R5 ;  /* 0x0000000500040308 */ /* 0x000e240000001400 */
[----:B0-----:R-:W-:Y:S01]  /*1530*/  @P0 FMUL.FTZ R18, R5, R4 ;  /* 0x0000000405120220 */ /* 0x001fe20000410000 */
[----:B------:R-:W-:Y:S01]  /*1540*/  @P0 FMUL.FTZ R19, R4, 0.5 ;  /* 0x3f00000004130820 */ /* 0x000fe20000410000 */
[----:B------:R-:W-:Y:S02]  /*1550*/  @!P0 IMAD.MOV.U32 R4, RZ, RZ, R0 ;  /* 0x000000ffff048224 */ /* 0x000fe400078e0000 */
[----:B------:R-:W-:-:S04]  /*1560*/  @P0 FADD.FTZ R17, -R18, -RZ ;  /* 0x800000ff12110221 */ /* 0x000fc80000010100 */
[----:B------:R-:W-:-:S04]  /*1570*/  @P0 FFMA R17, R18, R17, R5 ;  /* 0x0000001112110223 */ /* 0x000fc80000000005 */
[----:B------:R-:W-:-:S04]  /*1580*/  @P0 FFMA R17, R17, R19, R18 ;  /* 0x0000001311110223 */ /* 0x000fc80000000012 */
[----:B------:R-:W-:-:S07]  /*1590*/  @P0 FMUL.FTZ R4, R17, 2.3283064365386962891e-10 ;  /* 0x2f80000011040820 */ /* 0x000fce0000410000 */
.L_x_19:
[----:B------:R-:W-:Y:S01]  /*15a0*/  HFMA2 R5, -RZ, RZ, 0, 0 ;  /* 0x00000000ff057431 */ /* 0x000fe200000001ff */
[----:B------:R-:W-:Y:S01]  /*15b0*/  MOV R0, R4 ;  /* 0x0000000400007202 */ /* 0x000fe20000000f00 */
[----:B------:R-:W-:-:S04]  /*15c0*/  IMAD.MOV.U32 R4, RZ, RZ, R20 ;  /* 0x000000ffff047224 */ /* 0x000fc800078e0014 */
[----:B------:R-:W-:Y:S05]  /*15d0*/  RET.REL.NODEC R4 `(_Z4MC_kfffffiP17curandStateXORWOWPfi) ;  /* 0xffffffe804887950 */ /* 0x000fea0003c3ffff */
        .weak           $__internal_1_$__cuda_sm3x_div_rn_noftz_f32_slowpath
        .type           $__internal_1_$__cuda_sm3x_div_rn_noftz_f32_slowpath,@function
        .size           $__internal_1_$__cuda_sm3x_div_rn_noftz_f32_slowpath,(.L_x_42 - $__internal_1_$__cuda_sm3x_div_rn_noftz_f32_slowpath)
$__internal_1_$__cuda_sm3x_div_rn_noftz_f32_slowpath:
[----:B------:R-:W-:Y:S01]  /*15e0*/  SHF.R.U32.HI R9, RZ, 0x17, R3 ;  /* 0x00000017ff097819 */ /* 0x000fe20000011603 */
[----:B------:R-:W-:Y:S01]  /*15f0*/  BSSY.RECONVERGENT B1, `(.L_x_20) ;  /* 0x0000064000017945 */ /* 0x000fe20003800200 */
[--C-:B------:R-:W-:Y:S01]  /*1600*/  SHF.R.U32.HI R8, RZ, 0x17, R0.reuse ;  /* 0x00000017ff087819 */ /* 0x100fe20000011600 */
[----:B------:R-:W-:Y:S01]  /*1610*/  IMAD.MOV.U32 R10, RZ, RZ, R0 ;  /* 0x000000ffff0a7224 */ /* 0x000fe200078e0000 */
[----:B------:R-:W-:Y:S02]  /*1620*/  LOP3.LUT R9, R9, 0xff, RZ, 0xc0, !PT ;  /* 0x000000ff09097812 */ /* 0x000fe400078ec0ff */
[----:B------:R-:W-:Y:S02]  /*1630*/  LOP3.LUT R14, R8, 0xff, RZ, 0xc0, !PT ;  /* 0x000000ff080e7812 */ /* 0x000fe400078ec0ff */
[----:B------:R-:W-:Y:S01]  /*1640*/  MOV R11, R3 ;  /* 0x00000003000b7202 */ /* 0x000fe20000000f00 */
[----:B------:R-:W-:Y:S01]  /*1650*/  VIADD R12, R9, 0xffffffff ;  /* 0xffffffff090c7836 */ /* 0x000fe20000000000 */
[----:B------:R-:W-:-:S04]  /*1660*/  IADD3 R13, PT, PT, R14, -0x1, RZ ;  /* 0xffffffff0e0d7810 */ /* 0x000fc80007ffe0ff */
[----:B------:R-:W-:-:S04]  /*1670*/  ISETP.GT.U32.AND P0, PT, R12, 0xfd, PT ;  /* 0x000000fd0c00780c */ /* 0x000fc80003f04070 */
[----:B------:R-:W-:-:S13]  /*1680*/  ISETP.GT.U32.OR P0, PT, R13, 0xfd, P0 ;  /* 0x000000fd0d00780c */ /* 0x000fda0000704470 */
[----:B------:R-:W-:Y:S01]  /*1690*/  @!P0 IMAD.MOV.U32 R8, RZ, RZ, RZ ;  /* 0x000000ffff088224 */ /* 0x000fe200078e00ff */
[----:B------:R-:W-:Y:S06]  /*16a0*/  @!P0 BRA `(.L_x_21) ;  /* 0x00000000005c8947 */ /* 0x000fec0003800000 */
[----:B------:R-:W-:Y:S02]  /*16b0*/  FSETP.GTU.FTZ.AND P1, PT, |R3|, +INF , PT ;  /* 0x7f8000000300780b */ /* 0x000fe40003f3c200 */
[----:B------:R-:W-:-:S04]  /*16c0*/  FSETP.GTU.FTZ.AND P0, PT, |R0|, +INF , PT ;  /* 0x7f8000000000780b */ /* 0x000fc80003f1c200 */
[----:B------:R-:W-:-:S13]  /*16d0*/  PLOP3.LUT P0, PT, P0, P1, PT, 0xf8, 0x8f ;  /* 0x00000000008f781c */ /* 0x000fda0000703f70 */
[----:B------:R-:W-:Y:S05]  /*16e0*/  @P0 BRA `(.L_x_22) ;  /* 0x00000004004c0947 */ /* 0x000fea0003800000 */
[----:B------:R-:W-:-:S13]  /*16f0*/  LOP3.LUT P0, RZ, R11, 0x7fffffff, R10, 0xc8, !PT ;  /* 0x7fffffff0bff7812 */ /* 0x000fda000780c80a */
[----:B------:R-:W-:Y:S05]  /*1700*/  @!P0 BRA `(.L_x_23) ;  /* 0x00000004003c8947 */ /* 0x000fea0003800000 */
[C---:B------:R-:W-:Y:S02]  /*1710*/  FSETP.NEU.FTZ.AND P2, PT, |R0|.reuse, +INF , PT ;  /* 0x7f8000000000780b */ /* 0x040fe40003f5d200 */
[----:B------:R-:W-:Y:S02]  /*1720*/  FSETP.NEU.FTZ.AND P1, PT, |R3|, +INF , PT ;  /* 0x7f8000000300780b */ /* 0x000fe40003f3d200 */
[----:B------:R-:W-:-:S11]  /*1730*/  FSETP.NEU.FTZ.AND P0, PT, |R0|, +INF , PT ;  /* 0x7f8000000000780b */ /* 0x000fd60003f1d200 */
[----:B------:R-:W-:Y:S05]  /*1740*/  @!P1 BRA !P2, `(.L_x_23) ;  /* 0x00000004002c9947 */ /* 0x000fea0005000000 */
[----:B------:R-:W-:-:S04]  /*1750*/  LOP3.LUT P2, RZ, R10, 0x7fffffff, RZ, 0xc0, !PT ;  /* 0x7fffffff0aff7812 */ /* 0x000fc8000784c0ff */
[----:B------:R-:W-:-:S13]  /*1760*/  PLOP3.LUT P1, PT, P1, P2, PT, 0x2f, 0xf2 ;  /* 0x0000000000f2781c */ /* 0x000fda0000f24577 */
[----:B------:R-:W-:Y:S05]  /*1770*/  @P1 BRA `(.L_x_24) ;  /* 0x0000000400181947 */ /* 0x000fea0003800000 */
[----:B------:R-:W-:-:S04]  /*1780*/  LOP3.LUT P1, RZ, R11, 0x7fffffff, RZ, 0xc0, !PT ;  /* 0x7fffffff0bff7812 */ /* 0x000fc8000782c0ff */
[----:B------:R-:W-:-:S13]  /*1790*/  PLOP3.LUT P0, PT, P0, P1, PT, 0x2f, 0xf2 ;  /* 0x0000000000f2781c */ /* 0x000fda0000702577 */
[----:B------:R-:W-:Y:S05]  /*17a0*/  @P0 BRA `(.L_x_25) ;  /* 0x0000000400000947 */ /* 0x000fea0003800000 */
[----:B------:R-:W-:Y:S02]  /*17b0*/  ISETP.GE.AND P0, PT, R13, RZ, PT ;  /* 0x000000ff0d00720c */ /* 0x000fe40003f06270 */
[----:B------:R-:W-:-:S11]  /*17c0*/  ISETP.GE.AND P1, PT, R12, RZ, PT ;  /* 0x000000ff0c00720c */ /* 0x000fd60003f26270 */
[----:B------:R-:W-:Y:S01]  /*17d0*/  @P0 MOV R8, RZ ;  /* 0x000000ff00080202 */ /* 0x000fe20000000f00 */
[----:B------:R-:W-:Y:S02]  /*17e0*/  @!P0 IMAD.MOV.U32 R8, RZ, RZ, -0x40 ;  /* 0xffffffc0ff088424 */ /* 0x000fe400078e00ff */
[----:B------:R-:W-:Y:S01]  /*17f0*/  @!P0 FFMA R10, R0, 1.84467440737095516160e+19, RZ ;  /* 0x5f800000000a8823 */ /* 0x000fe200000000ff */
[----:B------:R-:W-:Y:S02]  /*1800*/  @!P1 FFMA R11, R3, 1.84467440737095516160e+19, RZ ;  /* 0x5f800000030b9823 */ /* 0x000fe400000000ff */
[----:B------:R-:W-:-:S07]  /*1810*/  @!P1 IADD3 R8, PT, PT, R8, 0x40, RZ ;  /* 0x0000004008089810 */ /* 0x000fce0007ffe0ff */
.L_x_21:
[----:B------:R-:W-:Y:S01]  /*1820*/  LEA R0, R9, 0xc0800000, 0x17 ;  /* 0xc080000009007811 */ /* 0x000fe200078eb8ff */
[----:B------:R-:W-:Y:S04]  /*1830*/  BSSY.RECONVERGENT B2, `(.L_x_26) ;  /* 0x0000036000027945 */ /* 0x000fe80003800200 */
[----:B------:R-:W-:Y:S01]  /*1840*/  IMAD.IADD R12, R11, 0x1, -R0 ;  /* 0x000000010b0c7824 */ /* 0x000fe200078e0a00 */
[----:B------:R-:W-:-:S03]  /*1850*/  IADD3 R11, PT, PT, R14, -0x7f, RZ ;  /* 0xffffff810e0b7810 */ /* 0x000fc60007ffe0ff */
[----:B------:R-:W0:Y:S01]  /*1860*/  MUFU.RCP R13, R12 ;  /* 0x0000000c000d7308 */ /* 0x000e220000001000 */
[----:B------:R-:W-:Y:S01]  /*1870*/  FADD.FTZ R15, -R12, -RZ ;  /* 0x800000ff0c0f7221 */ /* 0x000fe20000010100 */
[C---:B------:R-:W-:Y:S01]  /*1880*/  IMAD R0, R11.reuse, -0x800000, R10 ;  /* 0xff8000000b007824 */ /* 0x040fe200078e020a */
[----:B------:R-:W-:-:S05]  /*1890*/  IADD3 R11, PT, PT, R11, 0x7f, -R9 ;  /* 0x0000007f0b0b7810 */ /* 0x000fca0007ffe809 */
[----:B------:R-:W-:Y:S02]  /*18a0*/  IMAD.IADD R11, R11, 0x1, R8 ;  /* 0x000000010b0b7824 */ /* 0x000fe400078e0208 */
[----:B0-----:R-:W-:-:S04]  /*18b0*/  FFMA R14, R13, R15, 1 ;  /* 0x3f8000000d0e7423 */ /* 0x001fc8000000000f */
[----:B------:R-:W-:-:S04]  /*18c0*/  FFMA R17, R13, R14, R13 ;  /* 0x0000000e0d117223 */ /* 0x000fc8000000000d */
[----:B------:R-:W-:-:S04]  /*18d0*/  FFMA R10, R0, R17, RZ ;  /* 0x00000011000a7223 */ /* 0x000fc800000000ff */
[----:B------:R-:W-:-:S04]  /*18e0*/  FFMA R13, R15, R10, R0 ;  /* 0x0000000a0f0d7223 */ /* 0x000fc80000000000 */
[----:B------:R-:W-:-:S04]  /*18f0*/  FFMA R14, R17, R13, R10 ;  /* 0x0000000d110e7223 */ /* 0x000fc8000000000a */
[----:B------:R-:W-:-:S04]  /*1900*/  FFMA R15, R15, R14, R0 ;  /* 0x0000000e0f0f7223 */ /* 0x000fc80000000000 */
[----:B------:R-:W-:-:S05]  /*1910*/  FFMA R0, R17, R15, R14 ;  /* 0x0000000f11007223 */ /* 0x000fca000000000e */
[----:B------:R-:W-:-:S04]  /*1920*/  SHF.R.U32.HI R9, RZ, 0x17, R0 ;  /* 0x00000017ff097819 */ /* 0x000fc80000011600 */
[----:B------:R-:W-:-:S04]  /*1930*/  LOP3.LUT R9, R9, 0xff, RZ, 0xc0, !PT ;  /* 0x000000ff09097812 */ /* 0x000fc800078ec0ff */
[----:B------:R-:W-:-:S05]  /*1940*/  IADD3 R12, PT, PT, R9, R11, RZ ;  /* 0x0000000b090c7210 */ /* 0x000fca0007ffe0ff */
[----:B------:R-:W-:-:S05]  /*1950*/  VIADD R8, R12, 0xffffffff ;  /* 0xffffffff0c087836 */ /* 0x000fca0000000000 */
[----:B------:R-:W-:-:S13]  /*1960*/  ISETP.GE.U32.AND P0, PT, R8, 0xfe, PT ;  /* 0x000000fe0800780c */ /* 0x000fda0003f06070 */
[----:B------:R-:W-:Y:S05]  /*1970*/  @!P0 BRA `(.L_x_27) ;  /* 0x0000000000808947 */ /* 0x000fea0003800000 */
[----:B------:R-:W-:-:S13]  /*1980*/  ISETP.GT.AND P0, PT, R12, 0xfe, PT ;  /* 0x000000fe0c00780c */ /* 0x000fda0003f04270 */
[----:B------:R-:W-:Y:S05]  /*1990*/  @P0 BRA `(.L_x_28) ;  /* 0x00000000006c0947 */ /* 0x000fea0003800000 */
[----:B------:R-:W-:-:S13]  /*19a0*/  ISETP.GE.AND P0, PT, R12, 0x1, PT ;  /* 0x000000010c00780c */ /* 0x000fda0003f06270 */
[----:B------:R-:W-:Y:S05]  /*19b0*/  @P0 BRA `(.L_x_29) ;  /* 0x0000000000740947 */ /* 0x000fea0003800000 */
[----:B------:R-:W-:Y:S02]  /*19c0*/  ISETP.GE.AND P0, PT, R12, -0x18, PT ;  /* 0xffffffe80c00780c */ /* 0x000fe40003f06270 */
[----:B------:R-:W-:-:S11]  /*19d0*/  LOP3.LUT R0, R0, 0x80000000, RZ, 0xc0, !PT ;  /* 0x8000000000007812 */ /* 0x000fd600078ec0ff */
[----:B------:R-:W-:Y:S05]  /*19e0*/  @!P0 BRA `(.L_x_29) ;  /* 0x0000000000688947 */ /* 0x000fea0003800000 */
[CCC-:B------:R-:W-:Y:S01]  /*19f0*/  FFMA.RZ R8, R17.reuse, R15.reuse, R14.reuse ;  /* 0x0000000f11087223 */ /* 0x1c0fe2000000c00e */
[C---:B------:R-:W-:Y:S01]  /*1a00*/  IADD3 R11, PT, PT, R12.reuse, 0x20, RZ ;  /* 0x000000200c0b7810 */ /* 0x040fe20007ffe0ff */
[CCC-:B------:R-:W-:Y:S01]  /*1a10*/  FFMA.RM R9, R17.reuse, R15.reuse, R14.reuse ;  /* 0x0000000f11097223 */ /* 0x1c0fe2000000400e */
[----:B------:R-:W-:Y:S02]  /*1a20*/  ISETP.NE.AND P2, PT, R12, RZ, PT ;  /* 0x000000ff0c00720c */ /* 0x000fe40003f45270 */
[----:B------:R-:W-:Y:S01]  /*1a30*/  LOP3.LUT R10, R8, 0x7fffff, RZ, 0xc0, !PT ;  /* 0x007fffff080a7812 */ /* 0x000fe200078ec0ff */
[----:B------:R-:W-:Y:S01]  /*1a40*/  FFMA.RP R8, R17, R15, R14 ;  /* 0x0000000f11087223 */ /* 0x000fe2000000800e */
[----:B------:R-:W-:Y:S01]  /*1a50*/  ISETP.NE.AND P1, PT, R12, RZ, PT ;  /* 0x000000ff0c00720c */ /* 0x000fe20003f25270 */
[----:B------:R-:W-:Y:S01]  /*1a60*/  IMAD.MOV R12, RZ, RZ, -R12 ;  /* 0x000000ffff0c7224 */ /* 0x000fe200078e0a0c */
[----:B------:R-:W-:Y:S02]  /*1a70*/  LOP3.LUT R10, R10, 0x800000, RZ, 0xfc, !PT ;  /* 0x008000000a0a7812 */ /* 0x000fe400078efcff */
[----:B------:R-:W-:-:S02]  /*1a80*/  FSETP.NEU.FTZ.AND P0, PT, R8, R9, PT ;  /* 0x000000090800720b */ /* 0x000fc40003f1d000 */
[----:B------:R-:W-:Y:S02]  /*1a90*/  SHF.L.U32 R11, R10, R11, RZ ;  /* 0x0000000b0a0b7219 */ /* 0x000fe400000006ff */
[----:B------:R-:W-:Y:S02]  /*1aa0*/  SEL R9, R12, RZ, P2 ;  /* 0x000000ff0c097207 */ /* 0x000fe40001000000 */
[----:B------:R-:W-:Y:S02]  /*1ab0*/  ISETP.NE.AND P1, PT, R11, RZ, P1 ;  /* 0x000000ff0b00720c */ /* 0x000fe40000f25270 */
[----:B------:R-:W-:Y:S02]  /*1ac0*/  SHF.R.U32.HI R9, RZ, R9, R10 ;  /* 0x00000009ff097219 */ /* 0x000fe4000001160a */
[----:B------:R-:W-:Y:S02]  /*1ad0*/  PLOP3.LUT P0, PT, P0, P1, PT, 0xf8, 0x8f ;  /* 0x00000000008f781c */ /* 0x000fe40000703f70 */
[----:B------:R-:W-:-:S02]  /*1ae0*/  SHF.R.U32.HI R11, RZ, 0x1, R9 ;  /* 0x00000001ff0b7819 */ /* 0x000fc40000011609 */
[----:B------:R-:W-:-:S04]  /*1af0*/  SEL R8, RZ, 0x1, !P0 ;  /* 0x00000001ff087807 */ /* 0x000fc80004000000 */
[----:B------:R-:W-:-:S04]  /*1b00*/  LOP3.LUT R8, R8, 0x1, R11, 0xf8, !PT ;  /* 0x0000000108087812 */ /* 0x000fc800078ef80b */
[----:B------:R-:W-:-:S04]  /*1b10*/  LOP3.LUT R8, R8, R9, RZ, 0xc0, !PT ;  /* 0x0000000908087212 */ /* 0x000fc800078ec0ff */
[----:B------:R-:W-:-:S04]  /*1b20*/  IADD3 R11, PT, PT, R11, R8, RZ ;  /* 0x000000080b0b7210 */ /* 0x000fc80007ffe0ff */
[----:B------:R-:W-:Y:S01]  /*1b30*/  LOP3.LUT R0, R11, R0, RZ, 0xfc, !PT ;  /* 0x000000000b007212 */ /* 0x000fe200078efcff */
[----:B------:R-:W-:Y:S06]  /*1b40*/  BRA `(.L_x_29) ;  /* 0x0000000000107947 */ /* 0x000fec0003800000 */
.L_x_28:
[----:B------:R-:W-:-:S04]  /*1b50*/  LOP3.LUT R0, R0, 0x80000000, RZ, 0xc0, !PT ;  /* 0x8000000000007812 */ /* 0x000fc800078ec0ff */
[----:B------:R-:W-:Y:S01]  /*1b60*/  LOP3.LUT R0, R0, 0x7f800000, RZ, 0xfc, !PT ;  /* 0x7f80000000007812 */ /* 0x000fe200078efcff */
[----:B------:R-:W-:Y:S06]  /*1b70*/  BRA `(.L_x_29) ;  /* 0x0000000000047947 */ /* 0x000fec0003800000 */
.L_x_27:
[----:B------:R-:W-:-:S07]  /*1b80*/  IMAD R0, R11, 0x800000, R0 ;  /* 0x008000000b007824 */ /* 0x000fce00078e0200 */
.L_x_29:
[----:B------:R-:W-:Y:S05]  /*1b90*/  BSYNC.RECONVERGENT B2 ;  /* 0x0000000000027941 */ /* 0x000fea0003800200 */
.L_x_26:
[----:B------:R-:W-:Y:S05]  /*1ba0*/  BRA `(.L_x_30) ;  /* 0x0000000000207947 */ /* 0x000fea0003800000 */
.L_x_25:
[----:B------:R-:W-:-:S04]  /*1bb0*/  LOP3.LUT R0, R11, 0x80000000, R10, 0x48, !PT ;  /* 0x800000000b007812 */ /* 0x000fc800078e480a */
[----:B------:R-:W-:Y:S01]  /*1bc0*/  LOP3.LUT R0, R0, 0x7f800000, RZ, 0xfc, !PT ;  /* 0x7f80000000007812 */ /* 0x000fe200078efcff */
[----:B------:R-:W-:Y:S06]  /*1bd0*/  BRA `(.L_x_30) ;  /* 0x0000000000147947 */ /* 0x000fec0003800000 */
.L_x_24:
[----:B------:R-:W-:Y:S01]  /*1be0*/  LOP3.LUT R0, R11, 0x80000000, R10, 0x48, !PT ;  /* 0x800000000b007812 */ /* 0x000fe200078e480a */
[----:B------:R-:W-:Y:S06]  /*1bf0*/  BRA `(.L_x_30) ;  /* 0x00000000000c7947 */ /* 0x000fec0003800000 */
.L_x_23:
[----:B------:R-:W0:Y:S01]  /*1c00*/  MUFU.RSQ R0, -QNAN ;  /* 0xffc0000000007908 */ /* 0x000e220000001400 */
[----:B------:R-:W-:Y:S05]  /*1c10*/  BRA `(.L_x_30) ;  /* 0x0000000000047947 */ /* 0x000fea0003800000 */
.L_x_22:
[----:B------:R-:W-:-:S07]  /*1c20*/  FADD.FTZ R0, R0, R3 ;  /* 0x0000000300007221 */ /* 0x000fce0000010000 */
.L_x_30:
[----:B------:R-:W-:Y:S05]  /*1c30*/  BSYNC.RECONVERGENT B1 ;  /* 0x0000000000017941 */ /* 0x000fea0003800200 */
.L_x_20:
[----:B------:R-:W-:Y:S01]  /*1c40*/  MOV R8, R4 ;  /* 0x0000000400087202 */ /* 0x000fe20000000f00 */
[----:B------:R-:W-:-:S04]  /*1c50*/  IMAD.MOV.U32 R9, RZ, RZ, 0x0 ;  /* 0x00000000ff097424 */ /* 0x000fc800078e00ff */
[----:B0-----:R-:W-:Y:S05]  /*1c60*/  RET.REL.NODEC R8 `(_Z4MC_kfffffiP17curandStateXORWOWPfi) ;  /* 0xffffffe008e47950 */ /* 0x001fea0003c3ffff */
.L_x_31:
[----:B------:R-:W-:-:S00]  /*1c70*/  BRA `(.L_x_31) ;  /* 0xfffffffc00fc7947 */ /* 0x000fc0000383ffff */
[----:B------:R-:W-:-:S00]  /*1c80*/  NOP ;  /* 0x0000000000007918 */ /* 0x000fc00000000000 */
[----:B------:R-:W-:-:S00]  /*1c90*/  NOP ;  /* 0x0000000000007918 */ /* 0x000fc00000000000 */
[----:B------:R-:W-:-:S00]  /*1ca0*/  NOP ;  /* 0x0000000000007918 */ /* 0x000fc00000000000 */
[----:B------:R-:W-:-:S00]  /*1cb0*/  NOP ;  /* 0x0000000000007918 */ /* 0x000fc00000000000 */
[----:B------:R-:W-:-:S00]  /*1cc0*/  NOP ;  /* 0x0000000000007918 */ /* 0x000fc00000000000 */
[----:B------:R-:W-:-:S00]  /*1cd0*/  NOP ;  /* 0x0000000000007918 */ /* 0x000fc00000000000 */
[----:B------:R-:W-:-:S00]  /*1ce0*/  NOP ;  /* 0x0000000000007918 */ /* 0x000fc00000000000 */
[----:B------:R-:W-:-:S00]  /*1cf0*/  NOP ;  /* 0x0000000000007918 */ /* 0x000fc00000000000 */
.L_x_42:


//--------------------- .text._Z19init_curand_state_kP17curandStateXORWOW --------------------------
	.section	.text._Z19init_curand_state_kP17curandStateXORWOW,"ax",@progbits
	.align	128
        .global         _Z19init_curand_state_kP17curandStateXORWOW
        .type           _Z19init_curand_state_kP17curandStateXORWOW,@function
        .size           _Z19init_curand_state_kP17curandStateXORWOW,(.L_x_44 - _Z19init_curand_state_kP17curandStateXORWOW)
        .other          _Z19init_curand_state_kP17curandStateXORWOW,@"STO_CUDA_ENTRY STV_DEFAULT"
_Z19init_curand_state_kP17curandStateXORWOW:
.text._Z19init_curand_state_kP17curandStateXORWOW:
[----:B------:R-:W-:Y:S01]  /*0000*/  LDC R1, c[0x0][0x37c] ;  /* 0x0000df00ff017b82 */ /* 0x000fe20000000800 */
[----:B------:R-:W0:Y:S07]  /*0010*/  S2R R13, SR_CTAID.X ;  /* 0x00000000000d7919 */ /* 0x000e2e0000002500 */
[----:B------:R-:W1:Y:S01]  /*0020*/  LDC.64 R6, c[0x0][0x380] ;  /* 0x0000e000ff067b82 */ /* 0x000e620000000a00 */
[----:B------:R-:W0:Y:S01]  /*0030*/  LDCU UR6, c[0x0][0x360] ;  /* 0x00006c00ff0677ac */ /* 0x000e220008000800 */
[----:B------:R-:W-:Y:S01]  /*0040*/  IMAD.MOV.U32 R2, RZ, RZ, 0x2abc4dd5 ;  /* 0x2abc4dd5ff027424 */ /* 0x000fe200078e00ff */
[----:B------:R-:W0:Y:S01]  /*0050*/  S2R R0, SR_TID.X ;  /* 0x0000000000007919 */ /* 0x000e220000002100 */
[----:B------:R-:W-:Y:S01]  /*0060*/  IMAD.MOV.U32 R3, RZ, RZ, 0x58213ed2 ;  /* 0x58213ed2ff037424 */ /* 0x000fe200078e00ff */
[----:B------:R-:W2:Y:S01]  /*0070*/  LDCU.64 UR4, c[0x0][0x358] ;  /* 0x00006b00ff0477ac */ /* 0x000ea20008000a00 */
[----:B------:R-:W-:Y:S01]  /*0080*/  IMAD.MOV.U32 R4, RZ, RZ, 0x455f2458 ;  /* 0x455f2458ff047424 */ /* 0x000fe200078e00ff */
[----:B------:R-:W-:Y:S01]  /*0090*/  BSSY.RECONVERGENT B0, `(.L_x_32) ;  /* 0x00000db000007945 */ /* 0x000fe20003800200 */
[----:B------:R-:W-:-:S02]  /*00a0*/  IMAD.MOV.U32 R5, RZ, RZ, -0x75bd8fc ;  /* 0xf8a42704ff057424 */ /* 0x000fc400078e00ff */
[----:B------:R-:W-:Y:S02]  /*00b0*/  IMAD.MOV.U32 R8, RZ, RZ, -0x23270784 ;  /* 0xdcd8f87cff087424 */ /* 0x000fe400078e00ff */
[----:B------:R-:W-:Y:S02]  /*00c0*/  IMAD.MOV.U32 R9, RZ, RZ, 0x511db0d6 ;  /* 0x511db0d6ff097424 */ /* 0x000fe400078e00ff */
[----:B0-----:R-:W-:-:S04]  /*00d0*/  IMAD R13, R13, UR6, R0 ;  /* 0x000000060d0d7c24 */ /* 0x001fc8000f8e0200 */
[C---:B-1----:R-:W-:Y:S01]  /*00e0*/  IMAD.WIDE R6, R13.reuse, 0x30, R6 ;  /* 0x000000300d067825 */ /* 0x042fe200078e0206 */
[----:B------:R-:W-:-:S04]  /*00f0*/  ISETP.NE.AND P0, PT, R13, RZ, PT ;  /* 0x000000ff0d00720c */ /* 0x000fc80003f05270 */
[----:B--2---:R0:W-:Y:S04]  /*0100*/  STG.E.64 desc[UR4][R6.64], R2 ;  /* 0x0000000206007986 */ /* 0x0041e8000c101b04 */
[----:B------:R0:W-:Y:S04]  /*0110*/  STG.E.64 desc[UR4][R6.64+0x8], R4 ;  /* 0x0000080406007986 */ /* 0x0001e8000c101b04 */
[----:B------:R0:W-:Y:S01]  /*0120*/  STG.E.64 desc[UR4][R6.64+0x10], R8 ;  /* 0x0000100806007986 */ /* 0x0001e2000c101b04 */
[----:B------:R-:W-:Y:S05]  /*0130*/  @!P0 BRA `(.L_x_33) ;  /* 0x0000000c00408947 */ /* 0x000fea0003800000 */
[----:B------:R-:W-:Y:S01]  /*0140*/  SHF.R.S32.HI R0, RZ, 0x1f, R13 ;  /* 0x0000001fff007819 */ /* 0x000fe2000001140d */
[----:B------:R-:W-:-:S07]  /*0150*/  IMAD.MOV.U32 R12, RZ, RZ, RZ ;  /* 0x000000ffff0c7224 */ /* 0x000fce00078e00ff */
.L_x_39:
[----:B0-----:R-:W-:Y:S01]  /*0160*/  LOP3.LUT R2, R13, 0x3, RZ, 0xc0, !PT ;  /* 0x000000030d027812 */ /* 0x001fe200078ec0ff */
[----:B------:R-:W-:Y:S03]  /*0170*/  BSSY.RECONVERGENT B1, `(.L_x_34) ;  /* 0x00000c6000017945 */ /* 0x000fe60003800200 */
[----:B------:R-:W-:-:S04]  /*0180*/  ISETP.NE.U32.AND P0, PT, R2, RZ, PT ;  /* 0x000000ff0200720c */ /* 0x000fc80003f05070 */
[----:B------:R-:W-:-:S13]  /*0190*/  ISETP.NE.AND.EX P0, PT, RZ, RZ, PT, P0 ;  /* 0x000000ffff00720c */ /* 0x000fda0003f05300 */
[----:B------:R-:W-:Y:S05]  /*01a0*/  @!P0 BRA `(.L_x_35) ;  /* 0x0000000c00088947 */ /* 0x000fea0003800000 */
[----:B------:R-:W0:Y:S01]  /*01b0*/  LDC.64 R8, c[0x4][RZ] ;  /* 0x01000000ff087b82 */ /* 0x000e220000000a00 */
[----:B------:R-:W-:Y:S02]  /*01c0*/  IMAD.MOV.U32 R14, RZ, RZ, RZ ;  /* 0x000000ffff0e7224 */ /* 0x000fe400078e00ff */
[----:B0-----:R-:W-:-:S07]  /*01d0*/  IMAD.WIDE.U32 R8, R12, 0xc80, R8 ;  /* 0x00000c800c087825 */ /* 0x001fce00078e0008 */
.L_x_38:
[----:B0-----:R-:W-:Y:S01]  /*01e0*/  IMAD.MOV.U32 R15, RZ, RZ, RZ ;  /* 0x000000ffff0f7224 */ /* 0x001fe200078e00ff */
[----:B------:R-:W-:Y:S01]  /*01f0*/  CS2R R2, SRZ ;  /* 0x0000000000027805 */ /* 0x000fe2000001ff00 */
[----:B------:R-:W-:Y:S01]  /*0200*/  IMAD.MOV.U32 R17, RZ, RZ, RZ ;  /* 0x000000ffff117224 */ /* 0x000fe200078e00ff */
[----:B------:R-:W-:-:S07]  /*0210*/  CS2R R4, SRZ ;  /* 0x0000000000047805 */ /* 0x000fce000001ff00 */
.L_x_37:
[----:B------:R-:W-:-:S05]  /*0220*/  IMAD.WIDE.U32 R10, R17, 0x4, R6 ;  /* 0x00000004110a7825 */ /* 0x000fca00078e0006 */
[----:B------:R0:W5:Y:S01]  /*0230*/  LDG.E R16, desc[UR4][R10.64+0x4] ;  /* 0x000004040a107981 */ /* 0x000162000c1e1900 */
[----:B------:R-:W-:-:S07]  /*0240*/  IMAD.MOV.U32 R19, RZ, RZ, RZ ;  /* 0x000000ffff137224 */ /* 0x000fce00078e00ff */
.L_x_36:
[----:B-----5:R-:W-:Y:S01]  /*0250*/  SHF.R.U32.HI R24, RZ, R19, R16 ;  /* 0x00000013ff187219 */ /* 0x020fe20000011610 */
[----:B0-----:R-:W-:-:S03]  /*0260*/  IMAD.SHL.U32 R10, R17, 0x20, RZ ;  /* 0x00000020110a7824 */ /* 0x001fc600078e00ff */
[----:B------:R-:W-:Y:S01]  /*0270*/  LOP3.LUT R11, R24, 0x1, RZ, 0xc0, !PT ;  /* 0x00000001180b7812 */ /* 0x000fe200078ec0ff */
[----:B------:R-:W-:-:S03]  /*0280*/  IMAD.IADD R10, R10, 0x1, R19 ;  /* 0x000000010a0a7824 */ /* 0x000fc600078e0213 */
[----:B------:R-:W-:Y:S01]  /*0290*/  ISETP.NE.U32.AND P0, PT, R11, 0x1, PT ;  /* 0x000000010b00780c */ /* 0x000fe20003f05070 */
[----:B------:R-:W-:-:S03]  /*02a0*/  IMAD R11, R10, 0x5, RZ ;  /* 0x000000050a0b7824 */ /* 0x000fc600078e02ff */
[----:B------:R-:W-:Y:S01]  /*02b0*/  R2P PR, R24, 0x7e ;  /* 0x0000007e18007804 */ /* 0x000fe20000000000 */
[----:B------:R-:W-:-:S08]  /*02c0*/  IMAD.WIDE.U32 R10, R11, 0x4, R8 ;  /* 0x000000040b0a7825 */ /* 0x000fd000078e0008 */
[----:B------:R-:W2:Y:S04]  /*02d0*/  @!P0 LDG.E R18, desc[UR4][R10.64] ;  /* 0x000000040a128981 */ /* 0x000ea8000c1e1900 */
[----:B------:R-:W3:Y:S04]  /*02e0*/  @!P0 LDG.E R20, desc[UR4][R10.64+0x10] ;  /* 0x000010040a148981 */ /* 0x000ee8000c1e1900 */
[----:B------:R-:W4:Y:S04]  /*02f0*/  @P1 LDG.E R22, desc[UR4][R10.64+0x14] ;  /* 0x000014040a161981 */ /* 0x000f28000c1e1900 */
[----:B------:R-:W4:Y:S04]  /*0300*/  @P2 LDG.E R26, desc[UR4][R10.64+0x28] ;  /* 0x000028040a1a2981 */ /* 0x000f28000c1e1900 */
[----:B------:R-:W4:Y:S04]  /*0310*/  @!P0 LDG.E R21, desc[UR4][R10.64+0x4] ;  /* 0x000004040a158981 */ /* 0x000f28000c1e1900 */
[----:B------:R-:W4:Y:S04]  /*0320*/  @!P0 LDG.E R23, desc[UR4][R10.64+0xc] ;  /* 0x00000c040a178981 */ /* 0x000f28000c1e1900 */
[----:B------:R-:W4:Y:S04]  /*0330*/  @P1 LDG.E R25, desc[UR4][R10.64+0x18] ;  /* 0x000018040a191981 */ /* 0x000f28000c1e1900 */
[----:B------:R-:W4:Y:S04]  /*0340*/  @P3 LDG.E R28, desc[UR4][R10.64+0x3c] ;  /* 0x00003c040a1c3981 */ /* 0x000f28000c1e1900 */
[----:B------:R-:W4:Y:S01]  /*0350*/  @P6 LDG.E R27, desc[UR4][R10.64+0x7c] ;  /* 0x00007c040a1b6981 */ /* 0x000f22000c1e1900 */
[----:B--2---:R-:W-:-:S03]  /*0360*/  @!P0 LOP3.LUT R15, R15, R18, RZ, 0x3c, !PT ;  /* 0x000000120f0f8212 */ /* 0x004fc600078e3cff */
[----:B------:R-:W2:Y:S01]  /*0370*/  @!P0 LDG.E R18, desc[UR4][R10.64+0x8] ;  /* 0x000008040a128981 */ /* 0x000ea2000c1e1900 */
[----:B---3--:R-:W-:-:S03]  /*0380*/  @!P0 LOP3.LUT R3, R3, R20, RZ, 0x3c, !PT ;  /* 0x0000001403038212 */ /* 0x008fc600078e3cff */
[----:B------:R-:W3:Y:S01]  /*0390*/  @P1 LDG.E R20, desc[UR4][R10.64+0x24] ;  /* 0x000024040a141981 */ /* 0x000ee2000c1e1900 */
[----:B----4-:R-:W-:-:S03]  /*03a0*/  @P1 LOP3.LUT R15, R15, R22, RZ, 0x3c, !PT ;  /* 0x000000160f0f1212 */ /* 0x010fc600078e3cff */
[----:B------:R-:W4:Y:S01]  /*03b0*/  @P2 LDG.E R22, desc[UR4][R10.64+0x38] ;  /* 0x000038040a162981 */ /* 0x000f22000c1e1900 */
[----:B------:R-:W-:-:S03]  /*03c0*/  @P2 LOP3.LUT R15, R15, R26, RZ, 0x3c, !PT ;  /* 0x0000001a0f0f2212 */ /* 0x000fc600078e3cff */
[----:B------:R-:W4:Y:S01]  /*03d0*/  @P4 LDG.E R26, desc[UR4][R10.64+0x50] ;  /* 0x000050040a1a4981 */ /* 0x000f22000c1e1900 */
[----:B------:R-:W-:-:S03]  /*03e0*/  @!P0 LOP3.LUT R4, R4, R21, RZ, 0x3c, !PT ;  /* 0x0000001504048212 */ /* 0x000fc600078e3cff */
[----:B------:R-:W4:Y:S01]  /*03f0*/  @P1 LDG.E R21, desc[UR4][R10.64+0x20] ;  /* 0x000020040a151981 */ /* 0x000f22000c1e1900 */
[----:B------:R-:W-:-:S03]  /*0400*/  @!P0 LOP3.LUT R2, R2, R23, RZ, 0x3c, !PT ;  /* 0x0000001702028212 */ /* 0x000fc600078e3cff */
[----:B------:R-:W4:Y:S01]  /*0410*/  @P2 LDG.E R23, desc[UR4][R10.64+0x2c] ;  /* 0x00002c040a172981 */ /* 0x000f22000c1e1900 */
[----:B------:R-:W-:-:S03]  /*0420*/  @P1 LOP3.LUT R4, R4, R25, RZ, 0x3c, !PT ;  /* 0x0000001904041212 */ /* 0x000fc600078e3cff */
[----:B------:R-:W4:Y:S01]  /*0430*/  @P2 LDG.E R25, desc[UR4][R10.64+0x34] ;  /* 0x000034040a192981 */ /* 0x000f22000c1e1900 */
[----:B--2---:R-:W-:-:S03]  /*0440*/  @!P0 LOP3.LUT R5, R5, R18, RZ, 0x3c, !PT ;  /* 0x0000001205058212 */ /* 0x004fc600078e3cff */
[----:B------:R-:W2:Y:S01]  /*0450*/  @P1 LDG.E R18, desc[UR4][R10.64+0x1c] ;  /* 0x00001c040a121981 */ /* 0x000ea2000c1e1900 */
[----:B---3--:R-:W-:-:S03]  /*0460*/  @P1 LOP3.LUT R3, R3, R20, RZ, 0x3c, !PT ;  /* 0x0000001403031212 */ /* 0x008fc600078e3cff */
[----:B------:R-:W3:Y:S01]  /*0470*/  @P2 LDG.E R20, desc[UR4][R10.64+0x30] ;  /* 0x000030040a142981 */ /* 0x000ee2000c1e1900 */
[----:B----4-:R-:W-:-:S03]  /*0480*/  @P2 LOP3.LUT R3, R3, R22, RZ, 0x3c, !PT ;  /* 0x0000001603032212 */ /* 0x010fc600078e3cff */
[----:B------:R-:W4:Y:S01]  /*0490*/  @P3 LDG.E R22, desc[UR4][R10.64+0x4c] ;  /* 0x00004c040a163981 */ /* 0x000f22000c1e1900 */
[----:B------:R-:W-:-:S04]  /*04a0*/  @P3 LOP3.LUT R15, R15, R28, RZ, 0x3c, !PT ;  /* 0x0000001c0f0f3212 */ /* 0x000fc800078e3cff */
[----:B------:R-:W-:Y:S02]  /*04b0*/  @P4 LOP3.LUT R15, R15, R26, RZ, 0x3c, !PT ;  /* 0x0000001a0f0f4212 */ /* 0x000fe400078e3cff */
[----:B------:R-:W-:Y:S01]  /*04c0*/  @P1 LOP3.LUT R2, R2, R21, RZ, 0x3c, !PT ;  /* 0x0000001502021212 */ /* 0x000fe200078e3cff */
[----:B------:R-:W4:Y:S04]  /*04d0*/  @P5 LDG.E R26, desc[UR4][R10.64+0x64] ;  /* 0x000064040a1a5981 */ /* 0x000f28000c1e1900 */
[----:B------:R-:W4:Y:S01]  /*04e0*/  @P3 LDG.E R21, desc[UR4][R10.64+0x40] ;  /* 0x000040040a153981 */ /* 0x000f22000c1e1900 */
[----:B------:R-:W-:Y:S02]  /*04f0*/  @P2 LOP3.LUT R4, R4, R23, RZ, 0x3c, !PT ;  /* 0x0000001704042212 */ /* 0x000fe400078e3cff */
[----:B------:R-:W-:Y:S01]  /*0500*/  @P2 LOP3.LUT R2, R2, R25, RZ, 0x3c, !PT ;  /* 0x0000001902022212 */ /* 0x000fe200078e3cff */
[----:B------:R-:W4:Y:S04]  /*0510*/  @P3 LDG.E R23, desc[UR4][R10.64+0x48] ;  /* 0x000048040a173981 */ /* 0x000f28000c1e1900 */
[----:B------:R-:W4:Y:S01]  /*0520*/  @P4 LDG.E R25, desc[UR4][R10.64+0x54] ;  /* 0x000054040a194981 */ /* 0x000f22000c1e1900 */
[----:B--2---:R-:W-:-:S03]  /*0530*/  @P1 LOP3.LUT R5, R5, R18, RZ, 0x3c, !PT ;  /* 0x0000001205051212 */ /* 0x004fc600078e3cff */
[----:B------:R-:W2:Y:S01]  /*0540*/  @P3 LDG.E R18, desc[UR4][R10.64+0x44] ;  /* 0x000044040a123981 */ /* 0x000ea2000c1e1900 */
[----:B---3--:R-:W-:-:S03]  /*0550*/  @P2 LOP3.LUT R5, R5, R20, RZ, 0x3c, !PT ;  /* 0x0000001405052212 */ /* 0x008fc600078e3cff */
[----:B------:R-:W3:Y:S01]  /*0560*/  @P4 LDG.E R20, desc[UR4][R10.64+0x58] ;  /* 0x000058040a144981 */ /* 0x000ee2000c1e1900 */
[----:B----4-:R-:W-:-:S03]  /*0570*/  @P3 LOP3.LUT R3, R3, R22, RZ, 0x3c, !PT ;  /* 0x0000001603033212 */ /* 0x010fc600078e3cff */
[----:B------:R-:W4:Y:S01]  /*0580*/  @P4 LDG.E R22, desc[UR4][R10.64+0x60] ;  /* 0x000060040a164981 */ /* 0x000f22000c1e1900 */
[----:B------:R-:W-:Y:S02]  /*0590*/  LOP3.LUT P0, RZ, R24, 0x80, RZ, 0xc0, !PT ;  /* 0x0000008018ff7812 */ /* 0x000fe4000780c0ff */
[----:B------:R-:W-:Y:S02]  /*05a0*/  @P5 LOP3.LUT R15, R15, R26, RZ, 0x3c, !PT ;  /* 0x0000001a0f0f5212 */ /* 0x000fe400078e3cff */
[----:B------:R-:W4:Y:S01]  /*05b0*/  @P6 LDG.E R26, desc[UR4][R10.64+0x78] ;  /* 0x000078040a1a6981 */ /* 0x000f22000c1e1900 */
[----:B------:R-:W-:-:S03]  /*05c0*/  @P3 LOP3.LUT R4, R4, R21, RZ, 0x3c, !PT ;  /* 0x0000001504043212 */ /* 0x000fc600078e3cff */
[----:B------:R-:W4:Y:S01]  /*05d0*/  @P4 LDG.E R21, desc[UR4][R10.64+0x5c] ;  /* 0x00005c040a154981 */ /* 0x000f22000c1e1900 */
[----:B------:R-:W-:-:S03]  /*05e0*/  @P3 LOP3.LUT R2, R2, R23, RZ, 0x3c, !PT ;  /* 0x0000001702023212 */ /* 0x000fc600078e3cff */
[----:B------:R-:W4:Y:S01]  /*05f0*/  @P5 LDG.E R23, desc[UR4][R10.64+0x68] ;  /* 0x000068040a175981 */ /* 0x000f22000c1e1900 */
[----:B------:R-:W-:-:S03]  /*0600*/  @P4 LOP3.LUT R4, R4, R25, RZ, 0x3c, !PT ;  /* 0x0000001904044212 */ /* 0x000fc600078e3cff */
[----:B------:R-:W4:Y:S01]  /*0610*/  @P5 LDG.E R25, desc[UR4][R10.64+0x70] ;  /* 0x000070040a195981 */ /* 0x000f22000c1e1900 */
[----:B--2---:R-:W-:-:S03]  /*0620*/  @P3 LOP3.LUT R5, R5, R18, RZ, 0x3c, !PT ;  /* 0x0000001205053212 */ /* 0x004fc600078e3cff */
[----:B------:R-:W2:Y:S01]  /*0630*/  @P5 LDG.E R18, desc[UR4][R10.64+0x6c] ;  /* 0x00006c040a125981 */ /* 0x000ea2000c1e1900 */
[----:B---3--:R-:W-:-:S03]  /*0640*/  @P4 LOP3.LUT R5, R5, R20, RZ, 0x3c, !PT ;  /* 0x0000001405054212 */ /* 0x008fc600078e3cff */
[----:B------:R-:W3:Y:S01]  /*0650*/  @P5 LDG.E R20, desc[UR4][R10.64+0x74] ;  /* 0x000074040a145981 */ /* 0x000ee2000c1e1900 */
[----:B----4-:R-:W-:-:S03]  /*0660*/  @P4 LOP3.LUT R3, R3, R22, RZ, 0x3c, !PT ;  /* 0x0000001603034212 */ /* 0x010fc600078e3cff */
[----:B------:R-:W4:Y:S01]  /*0670*/  @P0 LDG.E R22, desc[UR4][R10.64+0x8c] ;  /* 0x00008c040a160981 */ /* 0x000f22000c1e1900 */
[----:B------:R-:W-:-:S03]  /*0680*/  @P6 LOP3.LUT R15, R15, R26, RZ, 0x3c, !PT ;  /* 0x0000001a0f0f6212 */ /* 0x000fc600078e3cff */
        /* <DEDUP_REMOVED lines=13> */
[----:B------:R-:W-:Y:S02]  /*0760*/  @P6 LOP3.LUT R4, R4, R27, RZ, 0x3c, !PT ;  /* 0x0000001b04046212 */ /* 0x000fe400078e3cff */
[----:B------:R-:W-:Y:S02]  /*0770*/  @P6 LOP3.LUT R2, R2, R21, RZ, 0x3c, !PT ;  /* 0x0000001502026212 */ /* 0x000fe400078e3cff */
[----:B------:R-:W-:Y:S02]  /*0780*/  @P0 LOP3.LUT R4, R4, R23, RZ, 0x3c, !PT ;  /* 0x0000001704040212 */ /* 0x000fe400078e3cff */
[----:B------:R-:W-:Y:S02]  /*0790*/  @P0 LOP3.LUT R2, R2, R25, RZ, 0x3c, !PT ;  /* 0x0000001902020212 */ /* 0x000fe400078e3cff */
[----:B--2---:R-:W-:Y:S02]  /*07a0*/  @P6 LOP3.LUT R5, R5, R18, RZ, 0x3c, !PT ;  /* 0x0000001205056212 */ /* 0x004fe400078e3cff */
[----:B---3--:R-:W-:-:S02]  /*07b0*/  @P6 LOP3.LUT R3, R3, R20, RZ, 0x3c, !PT ;  /* 0x0000001403036212 */ /* 0x008fc400078e3cff */
[----:B----4-:R-:W-:Y:S02]  /*07c0*/  @P0 LOP3.LUT R5, R5, R22, RZ, 0x3c, !PT ;  /* 0x0000001605050212 */ /* 0x010fe400078e3cff */
[----:B------:R-:W-:Y:S02]  /*07d0*/  @P0 LOP3.LUT R3, R3, R26, RZ, 0x3c, !PT ;  /* 0x0000001a03030212 */ /* 0x000fe400078e3cff */
[----:B------:R-:W-:-:S13]  /*07e0*/  R2P PR, R24.B1, 0x7f ;  /* 0x0000007f18007804 */ /* 0x000fda0000001000 */
[----:B------:R-:W2:Y:S04]  /*07f0*/  @P0 LDG.E R18, desc[UR4][R10.64+0xa0] ;  /* 0x0000a0040a120981 */ /* 0x000ea8000c1e1900 */
[----:B------:R-:W3:Y:S04]  /*0800*/  @P1 LDG.E R22, desc[UR4][R10.64+0xb4] ;  /* 0x0000b4040a161981 */ /* 0x000ee8000c1e1900 */
[----:B------:R-:W4:Y:S04]  /*0810*/  @P2 LDG.E R26, desc[UR4][R10.64+0xc8] ;  /* 0x0000c8040a1a2981 */ /* 0x000f28000c1e1900 */
[----:B------:R-:W4:Y:S04]  /*0820*/  @P3 LDG.E R28, desc[UR4][R10.64+0xdc] ;  /* 0x0000dc040a1c3981 */ /* 0x000f28000c1e1900 */
[----:B------:R-:W4:Y:S04]  /*0830*/  @P0 LDG.E R23, desc[UR4][R10.64+0xa4] ;  /* 0x0000a4040a170981 */ /* 0x000f28000c1e1900 */
[----:B------:R-:W4:Y:S04]  /*0840*/  @P0 LDG.E R20, desc[UR4][R10.64+0xa8] ;  /* 0x0000a8040a140981 */ /* 0x000f28000c1e1900 */
[----:B------:R-:W4:Y:S04]  /*0850*/  @P4 LDG.E R25, desc[UR4][R10.64+0xf0] ;  /* 0x0000f0040a194981 */ /* 0x000f28000c1e1900 */
        /* <DEDUP_REMOVED lines=21> */
[----:B------:R-:W-:Y:S02]  /*09b0*/  LOP3.LUT P0, RZ, R24, 0x8000, RZ, 0xc0, !PT ;  /* 0x0000800018ff7812 */ /* 0x000fe4000780c0ff */
[----:B----4-:R-:W-:Y:S01]  /*09c0*/  @P5 LOP3.LUT R15, R15, R26, RZ, 0x3c, !PT ;  /* 0x0000001a0f0f5212 */ /* 0x010fe200078e3cff */
[----:B------:R-:W4:Y:S04]  /*09d0*/  @P3 LDG.E R24, desc[UR4][R10.64+0xe4] ;  /* 0x0000e4040a183981 */ /* 0x000f28000c1e1900 */
[----:B------:R-:W2:Y:S01]  /*09e0*/  @P6 LDG.E R26, desc[UR4][R10.64+0x118] ;  /* 0x000118040a1a6981 */ /* 0x000ea2000c1e1900 */
        /* <DEDUP_REMOVED lines=8> */
[----:B---3--:R-:W-:-:S03]  /*0a70*/  @P2 LOP3.LUT R3, R3, R22, RZ, 0x3c, !PT ;  /* 0x0000001603032212 */ /* 0x008fc600078e3cff */
[----:B------:R-:W3:Y:S01]  /*0a80*/  @P4 LDG.E R22, desc[UR4][R10.64+0x100] ;  /* 0x000100040a164981 */ /* 0x000ee2000c1e1900 */
[----:B--2---:R-:W-:-:S03]  /*0a90*/  @P6 LOP3.LUT R15, R15, R26, RZ, 0x3c, !PT ;  /* 0x0000001a0f0f6212 */ /* 0x004fc600078e3cff */
[----:B------:R-:W2:Y:S01]  /*0aa0*/  @P0 LDG.E R26, desc[UR4][R10.64+0x12c] ;  /* 0x00012c040a1a0981 */ /* 0x000ea2000c1e1900 */
[----:B----4-:R-:W-:-:S03]  /*0ab0*/  @P2 LOP3.LUT R2, R2, R23, RZ, 0x3c, !PT ;  /* 0x0000001702022212 */ /* 0x010fc600078e3cff */
[----:B------:R-:W4:Y:S01]  /*0ac0*/  @P4 LDG.E R23, desc[UR4][R10.64+0xfc] ;  /* 0x0000fc040a174981 */ /* 0x000f22000c1e1900 */
[----:B------:R-:W-:-:S03]  /*0ad0*/  @P2 LOP3.LUT R5, R5, R20, RZ, 0x3c, !PT ;  /* 0x0000001405052212 */ /* 0x000fc600078e3cff */
[----:B------:R-:W4:Y:S01]  /*0ae0*/  @P4 LDG.E R20, desc[UR4][R10.64+0xf8] ;  /* 0x0000f8040a144981 */ /* 0x000f22000c1e1900 */
[----:B------:R-:W-:Y:S02]  /*0af0*/  @P3 LOP3.LUT R2, R2, R27, RZ, 0x3c, !PT ;  /* 0x0000001b02023212 */ /* 0x000fe400078e3cff */
[----:B------:R-:W-:Y:S01]  /*0b00*/  @P3 LOP3.LUT R4, R4, R25, RZ, 0x3c, !PT ;  /* 0x0000001904043212 */ /* 0x000fe200078e3cff */
[----:B------:R-:W4:Y:S01]  /*0b10*/  @P5 LDG.E R27, desc[UR4][R10.64+0x110] ;  /* 0x000110040a1b5981 */ /* 0x000f22000c1e1900 */
[----:B------:R-:W-:-:S03]  /*0b20*/  @P3 LOP3.LUT R5, R5, R24, RZ, 0x3c, !PT ;  /* 0x0000001805053212 */ /* 0x000fc600078e3cff */
[----:B------:R-:W4:Y:S04]  /*0b30*/  @P5 LDG.E R25, desc[UR4][R10.64+0x108] ;  /* 0x000108040a195981 */ /* 0x000f28000c1e1900 */
        /* <DEDUP_REMOVED lines=19> */
[----:B------:R-:W-:-:S05]  /*0c70*/  VIADD R19, R19, 0x10 ;  /* 0x0000001013137836 */ /* 0x000fca0000000000 */
[----:B------:R-:W-:Y:S02]  /*0c80*/  ISETP.NE.AND P1, PT, R19, 0x20, PT ;  /* 0x000000201300780c */ /* 0x000fe40003f25270 */
[----:B------:R-:W-:Y:S02]  /*0c90*/  @P5 LOP3.LUT R3, R3, R18, RZ, 0x3c, !PT ;  /* 0x0000001203035212 */ /* 0x000fe400078e3cff */
[----:B------:R-:W-:Y:S02]  /*0ca0*/  @P6 LOP3.LUT R4, R4, R21, RZ, 0x3c, !PT ;  /* 0x0000001504046212 */ /* 0x000fe400078e3cff */
[----:B---3--:R-:W-:-:S04]  /*0cb0*/  @P6 LOP3.LUT R3, R3, R22, RZ, 0x3c, !PT ;  /* 0x0000001603036212 */ /* 0x008fc800078e3cff */
[----:B--2---:R-:W-:Y:S02]  /*0cc0*/  @P0 LOP3.LUT R3, R3, R26, RZ, 0x3c, !PT ;  /* 0x0000001a03030212 */ /* 0x004fe400078e3cff */
[----:B----4-:R-:W-:Y:S02]  /*0cd0*/  @P6 LOP3.LUT R2, R2, R23, RZ, 0x3c, !PT ;  /* 0x0000001702026212 */ /* 0x010fe400078e3cff */
[----:B------:R-:W-:Y:S02]  /*0ce0*/  @P6 LOP3.LUT R5, R5, R20, RZ, 0x3c, !PT ;  /* 0x0000001405056212 */ /* 0x000fe400078e3cff */
[----:B------:R-:W-:Y:S02]  /*0cf0*/  @P0 LOP3.LUT R2, R2, R27, RZ, 0x3c, !PT ;  /* 0x0000001b02020212 */ /* 0x000fe400078e3cff */
[----:B------:R-:W-:Y:S02]  /*0d00*/  @P0 LOP3.LUT R4, R4, R25, RZ, 0x3c, !PT ;  /* 0x0000001904040212 */ /* 0x000fe400078e3cff */
[----:B------:R-:W-:Y:S01]  /*0d10*/  @P0 LOP3.LUT R5, R5, R24, RZ, 0x3c, !PT ;  /* 0x0000001805050212 */ /* 0x000fe200078e3cff */
[----:B------:R-:W-:Y:S06]  /*0d20*/  @P1 BRA `(.L_x_36) ;  /* 0xfffffff400481947 */ /* 0x000fec000383ffff */
[----:B------:R-:W-:-:S05]  /*0d30*/  VIADD R17, R17, 0x1 ;  /* 0x0000000111117836 */ /* 0x000fca0000000000 */
[----:B------:R-:W-:-:S13]  /*0d40*/  ISETP.NE.AND P0, PT, R17, 0x5, PT ;  /* 0x000000051100780c */ /* 0x000fda0003f05270 */
[----:B------:R-:W-:Y:S05]  /*0d50*/  @P0 BRA `(.L_x_37) ;  /* 0xfffffff400300947 */ /* 0x000fea000383ffff */
[----:B------:R0:W-:Y:S01]  /*0d60*/  STG.E.64 desc[UR4][R6.64+0x8], R4 ;  /* 0x0000080406007986 */ /* 0x0001e2000c101b04 */
[----:B------:R-:W-:Y:S01]  /*0d70*/  VIADD R14, R14, 0x1 ;  /* 0x000000010e0e7836 */ /* 0x000fe20000000000 */
[----:B------:R-:W-:Y:S02]  /*0d80*/  LOP3.LUT R11, R13, 0x3, RZ, 0xc0, !PT ;  /* 0x000000030d0b7812 */ /* 0x000fe400078ec0ff */
[----:B------:R0:W-:Y:S02]  /*0d90*/  STG.E.64 desc[UR4][R6.64+0x10], R2 ;  /* 0x0000100206007986 */ /* 0x0001e4000c101b04 */
[----:B------:R-:W-:Y:S02]  /*0da0*/  ISETP.GE.U32.AND P0, PT, R14, R11, PT ;  /* 0x0000000b0e00720c */ /* 0x000fe40003f06070 */
[----:B------:R0:W-:Y:S11]  /*0db0*/  STG.E desc[UR4][R6.64+0x4], R15 ;  /* 0x0000040f06007986 */ /* 0x0001f6000c101904 */
[----:B------:R-:W-:Y:S05]  /*0dc0*/  @!P0 BRA `(.L_x_38) ;  /* 0xfffffff400048947 */ /* 0x000fea000383ffff */
.L_x_35:
[----:B------:R-:W-:Y:S05]  /*0dd0*/  BSYNC.RECONVERGENT B1 ;  /* 0x0000000000017941 */ /* 0x000fea0003800200 */
.L_x_34:
[C---:B------:R-:W-:Y:S01]  /*0de0*/  ISETP.GT.U32.AND P0, PT, R13.reuse, 0x3, PT ;  /* 0x000000030d00780c */ /* 0x040fe20003f04070 */
[----:B------:R-:W-:Y:S01]  /*0df0*/  VIADD R12, R12, 0x1 ;  /* 0x000000010c0c7836 */ /* 0x000fe20000000000 */
[--C-:B------:R-:W-:Y:S02]  /*0e00*/  SHF.R.U64 R13, R13, 0x2, R0.reuse ;  /* 0x000000020d0d7819 */ /* 0x100fe40000001200 */
[----:B------:R-:W-:Y:S02]  /*0e10*/  ISETP.GT.U32.AND.EX P0, PT, R0, RZ, PT, P0 ;  /* 0x000000ff0000720c */ /* 0x000fe40003f04100 */
[----:B------:R-:W-:-:S11]  /*0e20*/  SHF.R.U32.HI R0, RZ, 0x2, R0 ;  /* 0x00000002ff007819 */ /* 0x000fd60000011600 */
[----:B------:R-:W-:Y:S05]  /*0e30*/  @P0 BRA `(.L_x_39) ;  /* 0xfffffff000c80947 */ /* 0x000fea000383ffff */
.L_x_33:
[----:B------:R-:W-:Y:S05]  /*0e40*/  BSYNC.RECONVERGENT B0 ;  /* 0x0000000000007941 */ /* 0x000fea0003800200 */
.L_x_32:
[----:B------:R-:W-:Y:S04]  /*0e50*/  STG.E.64 desc[UR4][R6.64+0x18], RZ ;  /* 0x000018ff06007986 */ /* 0x000fe8000c101b04 */
[----:B------:R-:W-:Y:S04]  /*0e60*/  STG.E desc[UR4][R6.64+0x20], RZ ;  /* 0x000020ff06007986 */ /* 0x000fe8000c101904 */
[----:B------:R-:W-:Y:S01]  /*0e70*/  STG.E.64 desc[UR4][R6.64+0x28], RZ ;  /* 0x000028ff06007986 */ /* 0x000fe2000c101b04 */
[----:B------:R-:W-:Y:S05]  /*0e80*/  EXIT ;  /* 0x000000000000794d */ /* 0x000fea0003800000 */
.L_x_40:
        /* <DEDUP_REMOVED lines=15> */
.L_x_44:


//--------------------- .nv.global.init           --------------------------
	.section	.nv.global.init,"aw",@progbits
	.align	4
.nv.global.init:
	.type		mrg32k3aM1SubSeq,@object
	.size		mrg32k3aM1SubSeq,(mrg32k3aM2SubSeq - mrg32k3aM1SubSeq)
mrg32k3aM1SubSeq:
        /*0000*/ 	.byte	0x0b, 0xcc, 0xee, 0x04, 0x73, 0x29, 0x8b, 0x6f, 0xf6, 0x53, 0x03, 0xf6, 0x23, 0xf6, 0xea, 0xda
        /* <DEDUP_REMOVED lines=125> */
	.type		mrg32k3aM2SubSeq,@object
	.size		mrg32k3aM2SubSeq,(mrg32k3aM1 - mrg32k3aM2SubSeq)
mrg32k3aM2SubSeq:
        /* <DEDUP_REMOVED lines=126> */
	.type		mrg32k3aM1,@object
	.size		mrg32k3aM1,(mrg32k3aM1Seq - mrg32k3aM1)
mrg32k3aM1:
        /* <DEDUP_REMOVED lines=144> */
	.type		mrg32k3aM1Seq,@object
	.size		mrg32k3aM1Seq,(mrg32k3aM2 - mrg32k3aM1Seq)
mrg32k3aM1Seq:
        /* <DEDUP_REMOVED lines=144> */
	.type		mrg32k3aM2,@object
	.size		mrg32k3aM2,(mrg32k3aM2Seq - mrg32k3aM2)
mrg32k3aM2:
        /* <DEDUP_REMOVED lines=144> */
	.type		mrg32k3aM2Seq,@object
	.size		mrg32k3aM2Seq,(precalc_xorwow_matrix - mrg32k3aM2Seq)
mrg32k3aM2Seq:
        /* <DEDUP_REMOVED lines=144> */
	.type		precalc_xorwow_matrix,@object
	.size		precalc_xorwow_matrix,(precalc_xorwow_offset_matrix - precalc_xorwow_matrix)
precalc_xorwow_matrix:
        /* <DEDUP_REMOVED lines=6400> */
	.type		precalc_xorwow_offset_matrix,@object
	.size		precalc_xorwow_offset_matrix,(.L_1 - precalc_xorwow_offset_matrix)
precalc_xorwow_offset_matrix:
        /* <DEDUP_REMOVED lines=6400> */
.L_1:


//--------------------- .nv.shared._Z4MC_kfffffiP17curandStateXORWOWPfi --------------------------
	.section	.nv.shared._Z4MC_kfffffiP17curandStateXORWOWPfi,"aw",@nobits
	.sectionflags	@""
	.align	16
	.zero		1024


//--------------------- .nv.shared.reserved.0     --------------------------
	.section	.nv.shared.reserved.0,"aw",@nobits
	.weak		__nv_reservedSMEM_offset_0_alias
	.size		__nv_reservedSMEM_offset_0_alias, 0, 64
	.other		__nv_reservedSMEM_offset_0_alias,@"STO_CUDA_RESERVED_SHARED STV_DEFAULT"
__nv_reservedSMEM_offset_0_alias:
	.zero		0
	.zero		64


//--------------------- .nv.shared._Z19init_curand_state_kP17curandStateXORWOW --------------------------
	.section	.nv.shared._Z19init_curand_state_kP17curandStateXORWOW,"aw",@nobits
	.sectionflags	@""
	.align	16
	.zero		1024


//--------------------- .nv.constant0._Z4MC_kfffffiP17curandStateXORWOWPfi --------------------------
	.section	.nv.constant0._Z4MC_kfffffiP17curandStateXORWOWPfi,"a",@progbits
	.sectionflags	@""
	.align	4
.nv.constant0._Z4MC_kfffffiP17curandStateXORWOWPfi:
	.zero		940


//--------------------- .nv.constant0._Z19init_curand_state_kP17curandStateXORWOW --------------------------
	.section	.nv.constant0._Z19init_curand_state_kP17curandStateXORWOW,"a",@progbits
	.sectionflags	@""
	.align	4
.nv.constant0._Z19init_curand_state_kP17curandStateXORWOW:
	.zero		904


//--------------------- SYMBOLS --------------------------

	.type		.nv.reservedSmem.offset0,@object
	.size		.nv.reservedSmem.offset0,0x4
	.type		.nv.reservedSmem.cap,@object
	.size		.nv.reservedSmem.cap,0x4
